	.target	sm_100a

	.elftype	@"ET_EXEC"


//--------------------- .note.nv.tkinfo           --------------------------
	.section	.note.nv.tkinfo,"",@"SHT_NOTE"
	.sectionflags	@"SHF_NOTE_NV_TKINFO"
	.tkinfo
        /*0018*/ 	.word	0x00000002
        /*0030*/ 	.string	""
        /*0030*/ 	.string	"ptxas"
        /*0030*/ 	.string	"Cuda compilation tools, release 13.0, V13.0.88"
        /*0030*/ 	.string	"Build cuda_13.0.r13.0/compiler.36424714_0"
        /*0030*/ 	.string	"-arch sm_100a -m 64 "



//--------------------- .note.nv.cuinfo           --------------------------
	.section	.note.nv.cuinfo,"",@"SHT_NOTE"
	.sectionflags	@"SHF_NOTE_NV_CUINFO"
        /*0018*/ 	.short	0x0002
        /*001a*/ 	.short	0x0064
        /*001c*/ 	.short	0x0082
	.zero		2


//--------------------- .nv.info                  --------------------------
	.section	.nv.info,"",@"SHT_CUDA_INFO"
	.align	4


	//----- nvinfo : EIATTR_REGCOUNT
	.align		4
        /*0000*/ 	.byte	0x04, 0x2f
        /*0002*/ 	.short	(.L_19 - .L_18)
	.align		4
.L_18:
        /*0004*/ 	.word	index@(_ZN7cutlass13device_kernelINS_4gemm6kernel13GemmUniversalIN4cute5tupleIJiiiiEEENS1_10collective13CollectiveMmaINS1_35MainloopSm100TmaUmmaWarpSpecializedILi6ELi2ELi4ENS5_IJNS4_1CILi1EEESB_SB_EEEEENS5_IJNSA_ILi128EEESE_NSA_ILi64EEEEEENS_10bfloat16_tENS5_IJlSB_lEEESH_SI_NS4_8TiledMMAINS4_8MMA_AtomIJNS4_20SM100_MMA_F16BF16_SSISH_SH_fLi128ELi128ELNS4_4UMMA5MajorE0ELSN_0ELNSM_7ScaleInE0ELSO_0EEEEEENS4_6LayoutISC_NS5_IJNSA_ILi0EEESS_SS_EEEEENS5_IJNS4_10UnderscoreESV_SV_EEEEENS4_13SM90_TMA_LOADENS4_14ComposedLayoutINS4_7SwizzleILi3ELi4ELi3EEENS4_18smem_ptr_flag_bitsILi16EEENSR_INS5_IJNSA_ILi8EEESF_EEENS5_IJSF_SB_EEEEEEEvNS4_8identityESY_S18_vS19_EENS_8epilogue10collective18CollectiveEpilogueINS1B_23Sm100TmaWarpSpecializedILi4ELi2ELi32ELb1ELb0EEEJSG_NS5_IJNSR_ISE_SB_EENSR_INSA_ILi32EEESB_EEEEESH_SI_SH_SI_NS1B_6fusion15FusionCallbacksIS1F_NS1K_17LinearCombinationISH_fSH_fLNS_15FloatRoundStyleE2EEESG_S1J_JEEENS4_5SM1004TMEM4LOAD26SM100_TMEM_LOAD_32dp32b32xESY_NSZ_INS10_ILi2ELi4ELi3EEES13_NSR_INS5_IJS14_S1H_EEENS5_IJS1H_SB_EEEEEEENS4_39AutoVectorizingCopyWithAssumedAlignmentILi128EEENS4_14SM90_TMA_STOREES1Y_S20_S20_EEEvvEEEEvNT_6ParamsE)
        /*0008*/ 	.word	0x0000006e


	//----- nvinfo : EIATTR_FRAME_SIZE
	.align		4
.L_19:
        /*000c*/ 	.byte	0x04, 0x11
        /*000e*/ 	.short	(.L_21 - .L_20)
	.align		4
.L_20:
        /*0010*/ 	.word	index@($__internal_2_$__cuda_sm10x_tcgen05_guardrail_trap_unallocated_columns_being_dealloced)
        /*0014*/ 	.word	0x00000000


	//----- nvinfo : EIATTR_FRAME_SIZE
	.align		4
.L_21:
        /*0018*/ 	.byte	0x04, 0x11
        /*001a*/ 	.short	(.L_23 - .L_22)
	.align		4
.L_22:
        /*001c*/ 	.word	index@($__internal_1_$__cuda_sm10x_tcgen05_guardrail_trap_phase_invalid_during_alloc)
        /*0020*/ 	.word	0x00000000


	//----- nvinfo : EIATTR_FRAME_SIZE
	.align		4
.L_23:
        /*0024*/ 	.byte	0x04, 0x11
        /*0026*/ 	.short	(.L_25 - .L_24)
	.align		4
.L_24:
        /*0028*/ 	.word	index@($__internal_0_$__cuda_sm10x_tcgen05_guardrail_trap_col_being_dealloced_not_returned_by_alloc)
        /*002c*/ 	.word	0x00000000


	//----- nvinfo : EIATTR_FRAME_SIZE
	.align		4
.L_25:
        /*0030*/ 	.byte	0x04, 0x11
        /*0032*/ 	.short	(.L_27 - .L_26)
	.align		4
.L_26:
        /*0034*/ 	.word	index@(_ZN7cutlass13device_kernelINS_4gemm6kernel13GemmUniversalIN4cute5tupleIJiiiiEEENS1_10collective13CollectiveMmaINS1_35MainloopSm100TmaUmmaWarpSpecializedILi6ELi2ELi4ENS5_IJNS4_1CILi1EEESB_SB_EEEEENS5_IJNSA_ILi128EEESE_NSA_ILi64EEEEEENS_10bfloat16_tENS5_IJlSB_lEEESH_SI_NS4_8TiledMMAINS4_8MMA_AtomIJNS4_20SM100_MMA_F16BF16_SSISH_SH_fLi128ELi128ELNS4_4UMMA5MajorE0ELSN_0ELNSM_7ScaleInE0ELSO_0EEEEEENS4_6LayoutISC_NS5_IJNSA_ILi0EEESS_SS_EEEEENS5_IJNS4_10UnderscoreESV_SV_EEEEENS4_13SM90_TMA_LOADENS4_14ComposedLayoutINS4_7SwizzleILi3ELi4ELi3EEENS4_18smem_ptr_flag_bitsILi16EEENSR_INS5_IJNSA_ILi8EEESF_EEENS5_IJSF_SB_EEEEEEEvNS4_8identityESY_S18_vS19_EENS_8epilogue10collective18CollectiveEpilogueINS1B_23Sm100TmaWarpSpecializedILi4ELi2ELi32ELb1ELb0EEEJSG_NS5_IJNSR_ISE_SB_EENSR_INSA_ILi32EEESB_EEEEESH_SI_SH_SI_NS1B_6fusion15FusionCallbacksIS1F_NS1K_17LinearCombinationISH_fSH_fLNS_15FloatRoundStyleE2EEESG_S1J_JEEENS4_5SM1004TMEM4LOAD26SM100_TMEM_LOAD_32dp32b32xESY_NSZ_INS10_ILi2ELi4ELi3EEES13_NSR_INS5_IJS14_S1H_EEENS5_IJS1H_SB_EEEEEEENS4_39AutoVectorizingCopyWithAssumedAlignmentILi128EEENS4_14SM90_TMA_STOREES1Y_S20_S20_EEEvvEEEEvNT_6ParamsE)
        /*0038*/ 	.word	0x00000000


	//----- nvinfo : EIATTR_MIN_STACK_SIZE
	.align		4
.L_27:
        /*003c*/ 	.byte	0x04, 0x12
        /*003e*/ 	.short	(.L_29 - .L_28)
	.align		4
.L_28:
        /*0040*/ 	.word	index@(_ZN7cutlass13device_kernelINS_4gemm6kernel13GemmUniversalIN4cute5tupleIJiiiiEEENS1_10collective13CollectiveMmaINS1_35MainloopSm100TmaUmmaWarpSpecializedILi6ELi2ELi4ENS5_IJNS4_1CILi1EEESB_SB_EEEEENS5_IJNSA_ILi128EEESE_NSA_ILi64EEEEEENS_10bfloat16_tENS5_IJlSB_lEEESH_SI_NS4_8TiledMMAINS4_8MMA_AtomIJNS4_20SM100_MMA_F16BF16_SSISH_SH_fLi128ELi128ELNS4_4UMMA5MajorE0ELSN_0ELNSM_7ScaleInE0ELSO_0EEEEEENS4_6LayoutISC_NS5_IJNSA_ILi0EEESS_SS_EEEEENS5_IJNS4_10UnderscoreESV_SV_EEEEENS4_13SM90_TMA_LOADENS4_14ComposedLayoutINS4_7SwizzleILi3ELi4ELi3EEENS4_18smem_ptr_flag_bitsILi16EEENSR_INS5_IJNSA_ILi8EEESF_EEENS5_IJSF_SB_EEEEEEEvNS4_8identityESY_S18_vS19_EENS_8epilogue10collective18CollectiveEpilogueINS1B_23Sm100TmaWarpSpecializedILi4ELi2ELi32ELb1ELb0EEEJSG_NS5_IJNSR_ISE_SB_EENSR_INSA_ILi32EEESB_EEEEESH_SI_SH_SI_NS1B_6fusion15FusionCallbacksIS1F_NS1K_17LinearCombinationISH_fSH_fLNS_15FloatRoundStyleE2EEESG_S1J_JEEENS4_5SM1004TMEM4LOAD26SM100_TMEM_LOAD_32dp32b32xESY_NSZ_INS10_ILi2ELi4ELi3EEES13_NSR_INS5_IJS14_S1H_EEENS5_IJS1H_SB_EEEEEEENS4_39AutoVectorizingCopyWithAssumedAlignmentILi128EEENS4_14SM90_TMA_STOREES1Y_S20_S20_EEEvvEEEEvNT_6ParamsE)
        /*0044*/ 	.word	0x00000000
.L_29:


//--------------------- .nv.compat                --------------------------
	.section	.nv.compat,"",@"SHT_CUDA_COMPAT_INFO"
	.align	4
        /*0000*/ 	.byte	0x02, 0x09, 0x01, 0x00, 0x02, 0x02, 0x02, 0x00, 0x02, 0x05, 0x05, 0x00, 0x03, 0x07, 0x01, 0x01
        /*0010*/ 	.byte	0x02, 0x03, 0x01, 0x00, 0x02, 0x06, 0x01, 0x00, 0x04, 0x0b, 0x08, 0x00, 0x09, 0x00, 0x00, 0x00
        /*0020*/ 	.byte	0x00, 0x00, 0x00, 0x00


//--------------------- .nv.info._ZN7cutlass13device_kernelINS_4gemm6kernel13GemmUniversalIN4cute5tupleIJiiiiEEENS1_10collective13CollectiveMmaINS1_35MainloopSm100TmaUmmaWarpSpecializedILi6ELi2ELi4ENS5_IJNS4_1CILi1EEESB_SB_EEEEENS5_IJNSA_ILi128EEESE_NSA_ILi64EEEEEENS_10bfloat16_tENS5_IJlSB_lEEESH_SI_NS4_8TiledMMAINS4_8MMA_AtomIJNS4_20SM100_MMA_F16BF16_SSISH_SH_fLi128ELi128ELNS4_4UMMA5MajorE0ELSN_0ELNSM_7ScaleInE0ELSO_0EEEEEENS4_6LayoutISC_NS5_IJNSA_ILi0EEESS_SS_EEEEENS5_IJNS4_10UnderscoreESV_SV_EEEEENS4_13SM90_TMA_LOADENS4_14ComposedLayoutINS4_7SwizzleILi3ELi4ELi3EEENS4_18smem_ptr_flag_bitsILi16EEENSR_INS5_IJNSA_ILi8EEESF_EEENS5_IJSF_SB_EEEEEEEvNS4_8identityESY_S18_vS19_EENS_8epilogue10collective18CollectiveEpilogueINS1B_23Sm100TmaWarpSpecializedILi4ELi2ELi32ELb1ELb0EEEJSG_NS5_IJNSR_ISE_SB_EENSR_INSA_ILi32EEESB_EEEEESH_SI_SH_SI_NS1B_6fusion15FusionCallbacksIS1F_NS1K_17LinearCombinationISH_fSH_fLNS_15FloatRoundStyleE2EEESG_S1J_JEEENS4_5SM1004TMEM4LOAD26SM100_TMEM_LOAD_32dp32b32xESY_NSZ_INS10_ILi2ELi4ELi3EEES13_NSR_INS5_IJS14_S1H_EEENS5_IJS1H_SB_EEEEEEENS4_39AutoVectorizingCopyWithAssumedAlignmentILi128EEENS4_14SM90_TMA_STOREES1Y_S20_S20_EEEvvEEEEvNT_6ParamsE --------------------------
	.section	.nv.info._ZN7cutlass13device_kernelINS_4gemm6kernel13GemmUniversalIN4cute5tupleIJiiiiEEENS1_10collective13CollectiveMmaINS1_35MainloopSm100TmaUmmaWarpSpecializedILi6ELi2ELi4ENS5_IJNS4_1CILi1EEESB_SB_EEEEENS5_IJNSA_ILi128EEESE_NSA_ILi64EEEEEENS_10bfloat16_tENS5_IJlSB_lEEESH_SI_NS4_8TiledMMAINS4_8MMA_AtomIJNS4_20SM100_MMA_F16BF16_SSISH_SH_fLi128ELi128ELNS4_4UMMA5MajorE0ELSN_0ELNSM_7ScaleInE0ELSO_0EEEEEENS4_6LayoutISC_NS5_IJNSA_ILi0EEESS_SS_EEEEENS5_IJNS4_10UnderscoreESV_SV_EEEEENS4_13SM90_TMA_LOADENS4_14ComposedLayoutINS4_7SwizzleILi3ELi4ELi3EEENS4_18smem_ptr_flag_bitsILi16EEENSR_INS5_IJNSA_ILi8EEESF_EEENS5_IJSF_SB_EEEEEEEvNS4_8identityESY_S18_vS19_EENS_8epilogue10collective18CollectiveEpilogueINS1B_23Sm100TmaWarpSpecializedILi4ELi2ELi32ELb1ELb0EEEJSG_NS5_IJNSR_ISE_SB_EENSR_INSA_ILi32EEESB_EEEEESH_SI_SH_SI_NS1B_6fusion15FusionCallbacksIS1F_NS1K_17LinearCombinationISH_fSH_fLNS_15FloatRoundStyleE2EEESG_S1J_JEEENS4_5SM1004TMEM4LOAD26SM100_TMEM_LOAD_32dp32b32xESY_NSZ_INS10_ILi2ELi4ELi3EEES13_NSR_INS5_IJS14_S1H_EEENS5_IJS1H_SB_EEEEEEENS4_39AutoVectorizingCopyWithAssumedAlignmentILi128EEENS4_14SM90_TMA_STOREES1Y_S20_S20_EEEvvEEEEvNT_6ParamsE,"",@"SHT_CUDA_INFO"
	.sectionflags	@""
	.align	4


	//----- nvinfo : EIATTR_CUDA_API_VERSION
	.align		4
        /*0000*/ 	.byte	0x04, 0x37
        /*0002*/ 	.short	(.L_31 - .L_30)
.L_30:
        /*0004*/ 	.word	0x00000082


	//----- nvinfo : EIATTR_KPARAM_INFO
	.align		4
.L_31:
        /*0008*/ 	.byte	0x04, 0x17
        /*000a*/ 	.short	(.L_33 - .L_32)
.L_32:
        /*000c*/ 	.word	0x00000000
        /*0010*/ 	.short	0x0000
        /*0012*/ 	.short	0x0000
        /*0014*/ 	.byte	0x00, 0xf0, 0x01, 0x20


	//----- nvinfo : EIATTR_AT_ENTRY_FRAGMENTS
	.align		4
.L_33:
        /*0018*/ 	.byte	0x04, 0x4f
        /*001a*/ 	.short	(.L_35 - .L_34)


	//   ....[0]....
.L_34:
        /*001c*/ 	.word	0x00000006


	//----- nvinfo : EIATTR_RESERVED_SMEM_USED
	.align		4
.L_35:
        /*0020*/ 	.byte	0x01, 0x41
	.zero		2


	//----- nvinfo : EIATTR_SPARSE_MMA_MASK
	.align		4
        /*0024*/ 	.byte	0x03, 0x50
        /*0026*/ 	.short	0x0000


	//----- nvinfo : EIATTR_TCGEN05_1CTA_USED
	.align		4
        /*0028*/ 	.byte	0x01, 0x51
	.zero		2


	//----- nvinfo : EIATTR_MAXREG_COUNT
	.align		4
        /*002c*/ 	.byte	0x03, 0x1b
        /*002e*/ 	.short	0x00ff


	//----- nvinfo : EIATTR_NUM_BARRIERS
	.align		4
        /*0030*/ 	.byte	0x02, 0x4c
        /*0032*/ 	.byte	0x07
	.zero		1


	//----- nvinfo : EIATTR_EXTERNS
	.align		4
        /*0034*/ 	.byte	0x04, 0x0f
        /*0036*/ 	.short	(.L_37 - .L_36)


	//   ....[0]....
	.align		4
.L_36:
        /*0038*/ 	.word	index@(__assertfail)


	//----- nvinfo : EIATTR_MERCURY_ISA_VERSION
	.align		4
.L_37:
        /*003c*/ 	.byte	0x03, 0x5f
        /*003e*/ 	.short	0x0101


	//----- nvinfo : EIATTR_INT_WARP_WIDE_INSTR_OFFSETS
	.align		4
        /*0040*/ 	.byte	0x04, 0x31
        /*0042*/ 	.short	(.L_39 - .L_38)


	//   ....[0]....
.L_38:
        /*0044*/ 	.word	0x00001e00


	//   ....[1]....
        /*0048*/ 	.word	0x00003960


	//   ....[2]....
        /*004c*/ 	.word	0x00003990


	//   ....[3]....
        /*0050*/ 	.word	0x000039e0


	//   ....[4]....
        /*0054*/ 	.word	0x00004300


	//   ....[5]....
        /*0058*/ 	.word	0x00004360


	//   ....[6]....
        /*005c*/ 	.word	0x00004440


	//   ....[7]....
        /*0060*/ 	.word	0x000044b0


	//   ....[8]....
        /*0064*/ 	.word	0x000045c0


	//   ....[9]....
        /*0068*/ 	.word	0x00004650


	//   ....[10]....
        /*006c*/ 	.word	0x00004820


	//   ....[11]....
        /*0070*/ 	.word	0x00004980


	//----- nvinfo : EIATTR_COOP_GROUP_MASK_REGIDS
	.align		4
.L_39:
        /*0074*/ 	.byte	0x04, 0x29
        /*0076*/ 	.short	(.L_41 - .L_40)


	//   ....[0]....
.L_40:
        /*0078*/ 	.word	0xffffffff


	//   ....[1]....
        /*007c*/ 	.word	0xffffffff


	//   ....[2]....
        /*0080*/ 	.word	0xffffffff


	//   ....[3]....
        /*0084*/ 	.word	0xffffffff


	//   ....[4]....
        /*0088*/ 	.word	0xffffffff


	//   ....[5]....
        /*008c*/ 	.word	0xffffffff


	//   ....[6]....
        /*0090*/ 	.word	0xffffffff


	//   ....[7]....
        /*0094*/ 	.word	0xffffffff


	//   ....[8]....
        /*0098*/ 	.word	0xffffffff


	//   ....[9]....
        /*009c*/ 	.word	0xffffffff


	//   ....[10]....
        /*00a0*/ 	.word	0xffffffff


	//   ....[11]....
        /*00a4*/ 	.word	0xffffffff


	//   ....[12]....
        /*00a8*/ 	.word	0xffffffff


	//----- nvinfo : EIATTR_COOP_GROUP_INSTR_OFFSETS
	.align		4
.L_41:
        /*00ac*/ 	.byte	0x04, 0x28
        /*00ae*/ 	.short	(.L_43 - .L_42)


	//   ....[0]....
.L_42:
        /*00b0*/ 	.word	0x00000090


	//   ....[1]....
        /*00b4*/ 	.word	0x000004d0


	//   ....[2]....
        /*00b8*/ 	.word	0x00000680


	//   ....[3]....
        /*00bc*/ 	.word	0x00000820


	//   ....[4]....
        /*00c0*/ 	.word	0x00000920


	//   ....[5]....
        /*00c4*/ 	.word	0x00000a90


	//   ....[6]....
        /*00c8*/ 	.word	0x00000c30


	//   ....[7]....
        /*00cc*/ 	.word	0x00001ce0


	//   ....[8]....
        /*00d0*/ 	.word	0x00002be0


	//   ....[9]....
        /*00d4*/ 	.word	0x00002df0


	//   ....[10]....
        /*00d8*/ 	.word	0x00002e20


	//   ....[11]....
        /*00dc*/ 	.word	0x00003850


	//   ....[12]....
        /*00e0*/ 	.word	0x00003a80


	//----- nvinfo : EIATTR_VRC_CTA_INIT_COUNT
	.align		4
.L_43:
        /*00e4*/ 	.byte	0x02, 0x4a
        /*00e6*/ 	.byte	0x80
	.zero		1


	//----- nvinfo : EIATTR_SYSCALL_OFFSETS
	.align		4
        /*00e8*/ 	.byte	0x04, 0x46
        /*00ea*/ 	.short	(.L_45 - .L_44)


	//   ....[0]....
.L_44:
        /*00ec*/ 	.word	0x00005400


	//   ....[1]....
        /*00f0*/ 	.word	0x000054f0


	//   ....[2]....
        /*00f4*/ 	.word	0x00005c60


	//   ....[3]....
        /*00f8*/ 	.word	0x000068e0


	//   ....[4]....
        /*00fc*/ 	.word	0x00007530


	//   ....[5]....
        /*0100*/ 	.word	0x00008180


	//----- nvinfo : EIATTR_MBARRIER_INSTR_OFFSETS
	.align		4
.L_45:
        /*0104*/ 	.byte	0x04, 0x39
        /*0106*/ 	.short	(.L_47 - .L_46)


	//   ....[0]....
.L_46:
        /*0108*/ 	.word	0x000005b0
        /*010c*/ 	.word	0x000000ff
        /*0110*/ 	.word	0x00000000
        /*0114*/ 	.short	0x0100
        /*0116*/ 	.byte	0x05
	.zero		1


	//   ....[1]....
        /*0118*/ 	.word	0x000005c0
        /*011c*/ 	.word	0x000000ff
        /*0120*/ 	.word	0x00000030
        /*0124*/ 	.short	0x0100
        /*0126*/ 	.byte	0x05
	.zero		1


	//   ....[2]....
        /*0128*/ 	.word	0x000005d0
        /*012c*/ 	.word	0x000000ff
        /*0130*/ 	.word	0x00000008
        /*0134*/ 	.short	0x0100
        /*0136*/ 	.byte	0x05
	.zero		1


	//   ....[3]....
        /*0138*/ 	.word	0x000005e0
        /*013c*/ 	.word	0x000000ff
        /*0140*/ 	.word	0x00000038
        /*0144*/ 	.short	0x0100
        /*0146*/ 	.byte	0x05
	.zero		1


	//   ....[4]....
        /*0148*/ 	.word	0x000005f0
        /*014c*/ 	.word	0x000000ff
        /*0150*/ 	.word	0x00000010
        /*0154*/ 	.short	0x0100
        /*0156*/ 	.byte	0x05
	.zero		1


	//   ....[5]....
        /*0158*/ 	.word	0x00000600
        /*015c*/ 	.word	0x000000ff
        /*0160*/ 	.word	0x00000040
        /*0164*/ 	.short	0x0100
        /*0166*/ 	.byte	0x05
	.zero		1


	//   ....[6]....
        /*0168*/ 	.word	0x00000610
        /*016c*/ 	.word	0x000000ff
        /*0170*/ 	.word	0x00000018
        /*0174*/ 	.short	0x0100
        /*0176*/ 	.byte	0x05
	.zero		1


	//   ....[7]....
        /*0178*/ 	.word	0x00000620
        /*017c*/ 	.word	0x000000ff
        /*0180*/ 	.word	0x00000048
        /*0184*/ 	.short	0x0100
        /*0186*/ 	.byte	0x05
	.zero		1


	//   ....[8]....
        /*0188*/ 	.word	0x00000630
        /*018c*/ 	.word	0x000000ff
        /*0190*/ 	.word	0x00000020
        /*0194*/ 	.short	0x0100
        /*0196*/ 	.byte	0x05
	.zero		1


	//   ....[9]....
        /*0198*/ 	.word	0x00000640
        /*019c*/ 	.word	0x000000ff
        /*01a0*/ 	.word	0x00000050
        /*01a4*/ 	.short	0x0100
        /*01a6*/ 	.byte	0x05
	.zero		1


	//   ....[10]....
        /*01a8*/ 	.word	0x00000650
        /*01ac*/ 	.word	0x000000ff
        /*01b0*/ 	.word	0x00000028
        /*01b4*/ 	.short	0x0100
        /*01b6*/ 	.byte	0x05
	.zero		1


	//   ....[11]....
        /*01b8*/ 	.word	0x00000660
        /*01bc*/ 	.word	0x000000ff
        /*01c0*/ 	.word	0x00000058
        /*01c4*/ 	.short	0x0100
        /*01c6*/ 	.byte	0x05
	.zero		1


	//   ....[12]....
        /*01c8*/ 	.word	0x00000790
        /*01cc*/ 	.word	0x000000ff
        /*01d0*/ 	.word	0x00000060
        /*01d4*/ 	.short	0x0100
        /*01d6*/ 	.byte	0x07
	.zero		1


	//   ....[13]....
        /*01d8*/ 	.word	0x000007a0
        /*01dc*/ 	.word	0x000000ff
        /*01e0*/ 	.word	0x00000080
        /*01e4*/ 	.short	0x0100
        /*01e6*/ 	.byte	0x07
	.zero		1


	//   ....[14]....
        /*01e8*/ 	.word	0x000007b0
        /*01ec*/ 	.word	0x000000ff
        /*01f0*/ 	.word	0x00000068
        /*01f4*/ 	.short	0x0100
        /*01f6*/ 	.byte	0x07
	.zero		1


	//   ....[15]....
        /*01f8*/ 	.word	0x000007c0
        /*01fc*/ 	.word	0x000000ff
        /*0200*/ 	.word	0x00000088
        /*0204*/ 	.short	0x0100
        /*0206*/ 	.byte	0x07
	.zero		1


	//   ....[16]....
        /*0208*/ 	.word	0x000007d0
        /*020c*/ 	.word	0x000000ff
        /*0210*/ 	.word	0x00000070
        /*0214*/ 	.short	0x0100
        /*0216*/ 	.byte	0x07
	.zero		1


	//   ....[17]....
        /*0218*/ 	.word	0x000007e0
        /*021c*/ 	.word	0x000000ff
        /*0220*/ 	.word	0x00000090
        /*0224*/ 	.short	0x0100
        /*0226*/ 	.byte	0x07
	.zero		1


	//   ....[18]....
        /*0228*/ 	.word	0x000007f0
        /*022c*/ 	.word	0x000000ff
        /*0230*/ 	.word	0x00000078
        /*0234*/ 	.short	0x0100
        /*0236*/ 	.byte	0x07
	.zero		1


	//   ....[19]....
        /*0238*/ 	.word	0x00000800
        /*023c*/ 	.word	0x000000ff
        /*0240*/ 	.word	0x00000098
        /*0244*/ 	.short	0x0100
        /*0246*/ 	.byte	0x07
	.zero		1


	//   ....[20]....
        /*0248*/ 	.word	0x000008f0
        /*024c*/ 	.word	0x000000ff
        /*0250*/ 	.word	0x000000a0
        /*0254*/ 	.short	0x0100
        /*0256*/ 	.byte	0x05
	.zero		1


	//   ....[21]....
        /*0258*/ 	.word	0x00000900
        /*025c*/ 	.word	0x000000ff
        /*0260*/ 	.word	0x000000a8
        /*0264*/ 	.short	0x0100
        /*0266*/ 	.byte	0x05
	.zero		1


	//   ....[22]....
        /*0268*/ 	.word	0x00000a40
        /*026c*/ 	.word	0x000000ff
        /*0270*/ 	.word	0x000000b0
        /*0274*/ 	.short	0x0100
        /*0276*/ 	.byte	0x05
	.zero		1


	//   ....[23]....
        /*0278*/ 	.word	0x00000a50
        /*027c*/ 	.word	0x000000ff
        /*0280*/ 	.word	0x000000c0
        /*0284*/ 	.short	0x0100
        /*0286*/ 	.byte	0x05
	.zero		1


	//   ....[24]....
        /*0288*/ 	.word	0x00000a60
        /*028c*/ 	.word	0x000000ff
        /*0290*/ 	.word	0x000000b8
        /*0294*/ 	.short	0x0100
        /*0296*/ 	.byte	0x05
	.zero		1


	//   ....[25]....
        /*0298*/ 	.word	0x00000a70
        /*029c*/ 	.word	0x000000ff
        /*02a0*/ 	.word	0x000000c8
        /*02a4*/ 	.short	0x0100
        /*02a6*/ 	.byte	0x05
	.zero		1


	//   ....[26]....
        /*02a8*/ 	.word	0x00000ba0
        /*02ac*/ 	.word	0x000000ff
        /*02b0*/ 	.word	0x000000d0
        /*02b4*/ 	.short	0x0100
        /*02b6*/ 	.byte	0x07
	.zero		1


	//   ....[27]....
        /*02b8*/ 	.word	0x00000bb0
        /*02bc*/ 	.word	0x000000ff
        /*02c0*/ 	.word	0x000000f0
        /*02c4*/ 	.short	0x0100
        /*02c6*/ 	.byte	0x07
	.zero		1


	//   ....[28]....
        /*02c8*/ 	.word	0x00000bc0
        /*02cc*/ 	.word	0x000000ff
        /*02d0*/ 	.word	0x000000d8
        /*02d4*/ 	.short	0x0100
        /*02d6*/ 	.byte	0x07
	.zero		1


	//   ....[29]....
        /*02d8*/ 	.word	0x00000bd0
        /*02dc*/ 	.word	0x000000ff
        /*02e0*/ 	.word	0x000000f8
        /*02e4*/ 	.short	0x0100
        /*02e6*/ 	.byte	0x07
	.zero		1


	//   ....[30]....
        /*02e8*/ 	.word	0x00000be0
        /*02ec*/ 	.word	0x000000ff
        /*02f0*/ 	.word	0x000000e0
        /*02f4*/ 	.short	0x0100
        /*02f6*/ 	.byte	0x07
	.zero		1


	//   ....[31]....
        /*02f8*/ 	.word	0x00000bf0
        /*02fc*/ 	.word	0x000000ff
        /*0300*/ 	.word	0x00000100
        /*0304*/ 	.short	0x0100
        /*0306*/ 	.byte	0x07
	.zero		1


	//   ....[32]....
        /*0308*/ 	.word	0x00000c00
        /*030c*/ 	.word	0x000000ff
        /*0310*/ 	.word	0x000000e8
        /*0314*/ 	.short	0x0100
        /*0316*/ 	.byte	0x07
	.zero		1


	//   ....[33]....
        /*0318*/ 	.word	0x00000c10
        /*031c*/ 	.word	0x000000ff
        /*0320*/ 	.word	0x00000108
        /*0324*/ 	.short	0x0100
        /*0326*/ 	.byte	0x07
	.zero		1


	//   ....[34]....
        /*0328*/ 	.word	0x00000d00
        /*032c*/ 	.word	0x000000ff
        /*0330*/ 	.word	0x00000110
        /*0334*/ 	.short	0x0100
        /*0336*/ 	.byte	0x05
	.zero		1


	//   ....[35]....
        /*0338*/ 	.word	0x00000d10
        /*033c*/ 	.word	0x000000ff
        /*0340*/ 	.word	0x00000120
        /*0344*/ 	.short	0x0100
        /*0346*/ 	.byte	0x05
	.zero		1


	//   ....[36]....
        /*0348*/ 	.word	0x00000d20
        /*034c*/ 	.word	0x000000ff
        /*0350*/ 	.word	0x00000118
        /*0354*/ 	.short	0x0100
        /*0356*/ 	.byte	0x05
	.zero		1


	//   ....[37]....
        /*0358*/ 	.word	0x00000d30
        /*035c*/ 	.word	0x000000ff
        /*0360*/ 	.word	0x00000128
        /*0364*/ 	.short	0x0100
        /*0366*/ 	.byte	0x05
	.zero		1


	//   ....[38]....
        /*0368*/ 	.word	0x00001600
        /*036c*/ 	.word	0x00000002
        /*0370*/ 	.word	0x00000120
        /*0374*/ 	.short	0x010a
        /*0376*/ 	.byte	0xff
	.zero		1


	//   ....[39]....
        /*0378*/ 	.word	0x00001630
        /*037c*/ 	.word	0x00000002
        /*0380*/ 	.word	0x00000110
        /*0384*/ 	.short	0x0101
        /*0386*/ 	.byte	0xff
	.zero		1


	//   ....[40]....
        /*0388*/ 	.word	0x00001700
        /*038c*/ 	.word	0x000000ff
        /*0390*/ 	.word	0x00000030
        /*0394*/ 	.short	0x010a
        /*0396*/ 	.byte	0x08
	.zero		1


	//   ....[41]....
        /*0398*/ 	.word	0x000017a0
        /*039c*/ 	.word	0x000000ff
        /*03a0*/ 	.word	0x00000030
        /*03a4*/ 	.short	0x010a
        /*03a6*/ 	.byte	0x21
	.zero		1


	//   ....[42]....
        /*03a8*/ 	.word	0x00001900
        /*03ac*/ 	.word	0x000000ff
        /*03b0*/ 	.word	0x00000030
        /*03b4*/ 	.short	0x010a
        /*03b6*/ 	.byte	0x08
	.zero		1


	//   ....[43]....
        /*03b8*/ 	.word	0x000019f0
        /*03bc*/ 	.word	0x000000ff
        /*03c0*/ 	.word	0x000000a8
        /*03c4*/ 	.short	0x0101
        /*03c6*/ 	.byte	0x04
	.zero		1


	//   ....[44]....
        /*03c8*/ 	.word	0x00001a10
        /*03cc*/ 	.word	0x000000ff
        /*03d0*/ 	.word	0x00000030
        /*03d4*/ 	.short	0x010a
        /*03d6*/ 	.byte	0x08
	.zero		1


	//   ....[45]....
        /*03d8*/ 	.word	0x00001a90
        /*03dc*/ 	.word	0x000000ff
        /*03e0*/ 	.word	0x00000030
        /*03e4*/ 	.short	0x010a
        /*03e6*/ 	.byte	0x11
	.zero		1


	//   ....[46]....
        /*03e8*/ 	.word	0x00001bf0
        /*03ec*/ 	.word	0x000000ff
        /*03f0*/ 	.word	0x00000030
        /*03f4*/ 	.short	0x010a
        /*03f6*/ 	.byte	0x08
	.zero		1


	//   ....[47]....
        /*03f8*/ 	.word	0x00001d10
        /*03fc*/ 	.word	0x00000002
        /*0400*/ 	.word	0x000000b0
        /*0404*/ 	.short	0x010a
        /*0406*/ 	.byte	0xff
	.zero		1


	//   ....[48]....
        /*0408*/ 	.word	0x00001dd0
        /*040c*/ 	.word	0x00000002
        /*0410*/ 	.word	0x00000000
        /*0414*/ 	.short	0x0101
        /*0416*/ 	.byte	0xff
	.zero		1


	//   ....[49]....
        /*0418*/ 	.word	0x00002330
        /*041c*/ 	.word	0x000000ff
        /*0420*/ 	.word	0x00000000
        /*0424*/ 	.short	0x010a
        /*0426*/ 	.byte	0x05
	.zero		1


	//   ....[50]....
        /*0428*/ 	.word	0x000023c0
        /*042c*/ 	.word	0x000000ff
        /*0430*/ 	.word	0x00000000
        /*0434*/ 	.short	0x010a
        /*0436*/ 	.byte	0x05
	.zero		1


	//   ....[51]....
        /*0438*/ 	.word	0x00002450
        /*043c*/ 	.word	0x000000ff
        /*0440*/ 	.word	0x00000000
        /*0444*/ 	.short	0x010a
        /*0446*/ 	.byte	0x05
	.zero		1


	//   ....[52]....
        /*0448*/ 	.word	0x000024e0
        /*044c*/ 	.word	0x000000ff
        /*0450*/ 	.word	0x00000000
        /*0454*/ 	.short	0x010a
        /*0456*/ 	.byte	0x05
	.zero		1


	//   ....[53]....
        /*0458*/ 	.word	0x00002570
        /*045c*/ 	.word	0x000000ff
        /*0460*/ 	.word	0x00000000
        /*0464*/ 	.short	0x010a
        /*0466*/ 	.byte	0x05
	.zero		1


	//   ....[54]....
        /*0468*/ 	.word	0x00002610
        /*046c*/ 	.word	0x00000000
        /*0470*/ 	.word	0x00000000
        /*0474*/ 	.short	0x010a
        /*0476*/ 	.byte	0xff
	.zero		1


	//   ....[55]....
        /*0478*/ 	.word	0x00002730
        /*047c*/ 	.word	0x00000000
        /*0480*/ 	.word	0x00000110
        /*0484*/ 	.short	0x010a
        /*0486*/ 	.byte	0xff
	.zero		1


	//   ....[56]....
        /*0488*/ 	.word	0x000027a0
        /*048c*/ 	.word	0x00000000
        /*0490*/ 	.word	0x00000000
        /*0494*/ 	.short	0x0101
        /*0496*/ 	.byte	0xff
	.zero		1


	//   ....[57]....
        /*0498*/ 	.word	0x000027c0
        /*049c*/ 	.word	0x000000ff
        /*04a0*/ 	.word	0x000000c0
        /*04a4*/ 	.short	0x010a
        /*04a6*/ 	.byte	0x05
	.zero		1


	//   ....[58]....
        /*04a8*/ 	.word	0x000028e0
        /*04ac*/ 	.word	0x00000000
        /*04b0*/ 	.word	0x000000b0
        /*04b4*/ 	.short	0x010a
        /*04b6*/ 	.byte	0xff
	.zero		1


	//   ....[59]....
        /*04b8*/ 	.word	0x000029e0
        /*04bc*/ 	.word	0x00000000
        /*04c0*/ 	.word	0x00000000
        /*04c4*/ 	.short	0x0101
        /*04c6*/ 	.byte	0xff
	.zero		1


	//   ....[60]....
        /*04c8*/ 	.word	0x00002a70
        /*04cc*/ 	.word	0x000000ff
        /*04d0*/ 	.word	0x000000c0
        /*04d4*/ 	.short	0x0106
        /*04d6*/ 	.byte	0x05
	.zero		1


	//   ....[61]....
        /*04d8*/ 	.word	0x00002a90
        /*04dc*/ 	.word	0x000000ff
        /*04e0*/ 	.word	0x000000c0
        /*04e4*/ 	.short	0x010a
        /*04e6*/ 	.byte	0x05
	.zero		1


	//   ....[62]....
        /*04e8*/ 	.word	0x00002b20
        /*04ec*/ 	.word	0x000000ff
        /*04f0*/ 	.word	0x000000c0
        /*04f4*/ 	.short	0x0106
        /*04f6*/ 	.byte	0x04
	.zero		1


	//   ....[63]....
        /*04f8*/ 	.word	0x00002b60
        /*04fc*/ 	.word	0x00000000
        /*0500*/ 	.word	0x000000c0
        /*0504*/ 	.short	0x010a
        /*0506*/ 	.byte	0xff
	.zero		1


	//   ....[64]....
        /*0508*/ 	.word	0x000030a0
        /*050c*/ 	.word	0x00000000
        /*0510*/ 	.word	0x000000b0
        /*0514*/ 	.short	0x010a
        /*0516*/ 	.byte	0xff
	.zero		1


	//   ....[65]....
        /*0518*/ 	.word	0x000031b0
        /*051c*/ 	.word	0x00000003
        /*0520*/ 	.word	0x00000000
        /*0524*/ 	.short	0x0101
        /*0526*/ 	.byte	0xff
	.zero		1


	//   ....[66]....
        /*0528*/ 	.word	0x000031c0
        /*052c*/ 	.word	0x000000ff
        /*0530*/ 	.word	0x00000000
        /*0534*/ 	.short	0x010a
        /*0536*/ 	.byte	0x06
	.zero		1


	//   ....[67]....
        /*0538*/ 	.word	0x000031e0
        /*053c*/ 	.word	0x000000ff
        /*0540*/ 	.word	0x000000f0
        /*0544*/ 	.short	0x010a
        /*0546*/ 	.byte	0x07
	.zero		1


	//   ....[68]....
        /*0548*/ 	.word	0x000032b0
        /*054c*/ 	.word	0x000000ff
        /*0550*/ 	.word	0x00000000
        /*0554*/ 	.short	0x010a
        /*0556*/ 	.byte	0x06
	.zero		1


	//   ....[69]....
        /*0558*/ 	.word	0x000033e0
        /*055c*/ 	.word	0x000000ff
        /*0560*/ 	.word	0x00000000
        /*0564*/ 	.short	0x010a
        /*0566*/ 	.byte	0x1a
	.zero		1


	//   ....[70]....
        /*0568*/ 	.word	0x00003680
        /*056c*/ 	.word	0x000000ff
        /*0570*/ 	.word	0x00000000
        /*0574*/ 	.short	0x010a
        /*0576*/ 	.byte	0x06
	.zero		1


	//   ....[71]....
        /*0578*/ 	.word	0x00003710
        /*057c*/ 	.word	0x000000ff
        /*0580*/ 	.word	0x00000000
        /*0584*/ 	.short	0x010a
        /*0586*/ 	.byte	0x06
	.zero		1


	//   ....[72]....
        /*0588*/ 	.word	0x000037a0
        /*058c*/ 	.word	0x000000ff
        /*0590*/ 	.word	0x00000000
        /*0594*/ 	.short	0x010a
        /*0596*/ 	.byte	0x06
	.zero		1


	//   ....[73]....
        /*0598*/ 	.word	0x00003830
        /*059c*/ 	.word	0x000000ff
        /*05a0*/ 	.word	0x00000000
        /*05a4*/ 	.short	0x010a
        /*05a6*/ 	.byte	0x07
	.zero		1


	//   ....[74]....
        /*05a8*/ 	.word	0x00003cb0
        /*05ac*/ 	.word	0x00000000
        /*05b0*/ 	.word	0x000000b0
        /*05b4*/ 	.short	0x010a
        /*05b6*/ 	.byte	0xff
	.zero		1


	//   ....[75]....
        /*05b8*/ 	.word	0x00003d70
        /*05bc*/ 	.word	0x00000000
        /*05c0*/ 	.word	0x00000000
        /*05c4*/ 	.short	0x0101
        /*05c6*/ 	.byte	0xff
	.zero		1


	//   ....[76]....
        /*05c8*/ 	.word	0x00004090
        /*05cc*/ 	.word	0x000000ff
        /*05d0*/ 	.word	0x000000a8
        /*05d4*/ 	.short	0x010a
        /*05d6*/ 	.byte	0x07
	.zero		1


	//   ....[77]....
        /*05d8*/ 	.word	0x00004280
        /*05dc*/ 	.word	0x000000ff
        /*05e0*/ 	.word	0x00000080
        /*05e4*/ 	.short	0x010a
        /*05e6*/ 	.byte	0x07
	.zero		1


	//   ....[78]....
        /*05e8*/ 	.word	0x000043f0
        /*05ec*/ 	.word	0x000000ff
        /*05f0*/ 	.word	0x00000060
        /*05f4*/ 	.short	0x010b
        /*05f6*/ 	.byte	0x07
	.zero		1


	//   ....[79]....
        /*05f8*/ 	.word	0x00004400
        /*05fc*/ 	.word	0x000000ff
        /*0600*/ 	.word	0x00000000
        /*0604*/ 	.short	0x0101
        /*0606*/ 	.byte	0x08
	.zero		1


	//   ....[80]....
        /*0608*/ 	.word	0x00004410
        /*060c*/ 	.word	0x000000ff
        /*0610*/ 	.word	0x00000088
        /*0614*/ 	.short	0x010a
        /*0616*/ 	.byte	0x07
	.zero		1


	//   ....[81]....
        /*0618*/ 	.word	0x00004560
        /*061c*/ 	.word	0x000000ff
        /*0620*/ 	.word	0x00000068
        /*0624*/ 	.short	0x010b
        /*0626*/ 	.byte	0x07
	.zero		1


	//   ....[82]....
        /*0628*/ 	.word	0x00004570
        /*062c*/ 	.word	0x000000ff
        /*0630*/ 	.word	0x00000000
        /*0634*/ 	.short	0x0101
        /*0636*/ 	.byte	0x08
	.zero		1


	//   ....[83]....
        /*0638*/ 	.word	0x00004580
        /*063c*/ 	.word	0x000000ff
        /*0640*/ 	.word	0x00000090
        /*0644*/ 	.short	0x010a
        /*0646*/ 	.byte	0x07
	.zero		1


	//   ....[84]....
        /*0648*/ 	.word	0x00004700
        /*064c*/ 	.word	0x000000ff
        /*0650*/ 	.word	0x00000070
        /*0654*/ 	.short	0x010b
        /*0656*/ 	.byte	0x07
	.zero		1


	//   ....[85]....
        /*0658*/ 	.word	0x00004740
        /*065c*/ 	.word	0x000000ff
        /*0660*/ 	.word	0x00000000
        /*0664*/ 	.short	0x0101
        /*0666*/ 	.byte	0x08
	.zero		1


	//   ....[86]....
        /*0668*/ 	.word	0x00004780
        /*066c*/ 	.word	0x000000ff
        /*0670*/ 	.word	0x00000098
        /*0674*/ 	.short	0x010a
        /*0676*/ 	.byte	0x07
	.zero		1


	//   ....[87]....
        /*0678*/ 	.word	0x000049c0
        /*067c*/ 	.word	0x000000ff
        /*0680*/ 	.word	0x00000078
        /*0684*/ 	.short	0x010b
        /*0686*/ 	.byte	0x07
	.zero		1


	//   ....[88]....
        /*0688*/ 	.word	0x000049e0
        /*068c*/ 	.word	0x000000ff
        /*0690*/ 	.word	0x00000000
        /*0694*/ 	.short	0x0101
        /*0696*/ 	.byte	0x0d
	.zero		1


	//   ....[89]....
        /*0698*/ 	.word	0x00004a10
        /*069c*/ 	.word	0x000000ff
        /*06a0*/ 	.word	0x00000080
        /*06a4*/ 	.short	0x010a
        /*06a6*/ 	.byte	0x07
	.zero		1


	//   ....[90]....
        /*06a8*/ 	.word	0x00004a30
        /*06ac*/ 	.word	0x000000ff
        /*06b0*/ 	.word	0x00000088
        /*06b4*/ 	.short	0x010a
        /*06b6*/ 	.byte	0x07
	.zero		1


	//   ....[91]....
        /*06b8*/ 	.word	0x00004a50
        /*06bc*/ 	.word	0x000000ff
        /*06c0*/ 	.word	0x00000090
        /*06c4*/ 	.short	0x010a
        /*06c6*/ 	.byte	0x07
	.zero		1


	//   ....[92]....
        /*06c8*/ 	.word	0x00004a90
        /*06cc*/ 	.word	0x00000000
        /*06d0*/ 	.word	0x00000098
        /*06d4*/ 	.short	0x010a
        /*06d6*/ 	.byte	0xff
	.zero		1


	//   ....[93]....
        /*06d8*/ 	.word	0x00004dc0
        /*06dc*/ 	.word	0x00000000
        /*06e0*/ 	.word	0x000000b0
        /*06e4*/ 	.short	0x010a
        /*06e6*/ 	.byte	0xff
	.zero		1


	//   ....[94]....
        /*06e8*/ 	.word	0x00004ed0
        /*06ec*/ 	.word	0x00000000
        /*06f0*/ 	.word	0x00000000
        /*06f4*/ 	.short	0x0101
        /*06f6*/ 	.byte	0xff
	.zero		1


	//   ....[95]....
        /*06f8*/ 	.word	0x00005920
        /*06fc*/ 	.word	0x000000ff
        /*0700*/ 	.word	0x00000060
        /*0704*/ 	.short	0x010a
        /*0706*/ 	.byte	0x30
	.zero		1


	//   ....[96]....
        /*0708*/ 	.word	0x00005960
        /*070c*/ 	.word	0x00000040
        /*0710*/ 	.word	0x000000d0
        /*0714*/ 	.short	0x010a
        /*0716*/ 	.byte	0xff
	.zero		1


	//   ....[97]....
        /*0718*/ 	.word	0x00005a50
        /*071c*/ 	.word	0x000000ff
        /*0720*/ 	.word	0x00000060
        /*0724*/ 	.short	0x010a
        /*0726*/ 	.byte	0x30
	.zero		1


	//   ....[98]....
        /*0728*/ 	.word	0x00005b40
        /*072c*/ 	.word	0x00000040
        /*0730*/ 	.word	0x000000d0
        /*0734*/ 	.short	0x010a
        /*0736*/ 	.byte	0xff
	.zero		1


	//   ....[99]....
        /*0738*/ 	.word	0x00006610
        /*073c*/ 	.word	0x00000000
        /*0740*/ 	.word	0x00000000
        /*0744*/ 	.short	0x0101
        /*0746*/ 	.byte	0xff
	.zero		1


	//   ....[100]....
        /*0748*/ 	.word	0x00006620
        /*074c*/ 	.word	0x00000002
        /*0750*/ 	.word	0x00000060
        /*0754*/ 	.short	0x010a
        /*0756*/ 	.byte	0xff
	.zero		1


	//   ....[101]....
        /*0758*/ 	.word	0x00006700
        /*075c*/ 	.word	0x00000002
        /*0760*/ 	.word	0x00000060
        /*0764*/ 	.short	0x010a
        /*0766*/ 	.byte	0xff
	.zero		1


	//   ....[102]....
        /*0768*/ 	.word	0x00007260
        /*076c*/ 	.word	0x00000048
        /*0770*/ 	.word	0x00000000
        /*0774*/ 	.short	0x0101
        /*0776*/ 	.byte	0xff
	.zero		1


	//   ....[103]....
        /*0778*/ 	.word	0x00007280
        /*077c*/ 	.word	0x00000000
        /*0780*/ 	.word	0x00000060
        /*0784*/ 	.short	0x010a
        /*0786*/ 	.byte	0xff
	.zero		1


	//   ....[104]....
        /*0788*/ 	.word	0x00007350
        /*078c*/ 	.word	0x00000000
        /*0790*/ 	.word	0x00000060
        /*0794*/ 	.short	0x010a
        /*0796*/ 	.byte	0xff
	.zero		1


	//   ....[105]....
        /*0798*/ 	.word	0x00007eb0
        /*079c*/ 	.word	0x00000048
        /*07a0*/ 	.word	0x00000000
        /*07a4*/ 	.short	0x0101
        /*07a6*/ 	.byte	0xff
	.zero		1


	//   ....[106]....
        /*07a8*/ 	.word	0x00007ed0
        /*07ac*/ 	.word	0x00000000
        /*07b0*/ 	.word	0x00000060
        /*07b4*/ 	.short	0x010a
        /*07b6*/ 	.byte	0xff
	.zero		1


	//   ....[107]....
        /*07b8*/ 	.word	0x00007fa0
        /*07bc*/ 	.word	0x00000000
        /*07c0*/ 	.word	0x00000060
        /*07c4*/ 	.short	0x010a
        /*07c6*/ 	.byte	0xff
	.zero		1


	//   ....[108]....
        /*07c8*/ 	.word	0x00008300
        /*07cc*/ 	.word	0x000000ff
        /*07d0*/ 	.word	0x00000000
        /*07d4*/ 	.short	0x0101
        /*07d6*/ 	.byte	0x05
	.zero		1


	//   ....[109]....
        /*07d8*/ 	.word	0x00008b60
        /*07dc*/ 	.word	0x00000000
        /*07e0*/ 	.word	0x00000000
        /*07e4*/ 	.short	0x0101
        /*07e6*/ 	.byte	0xff
	.zero		1


	//   ....[110]....
        /*07e8*/ 	.word	0x00008dd0
        /*07ec*/ 	.word	0x000000ff
        /*07f0*/ 	.word	0x00000000
        /*07f4*/ 	.short	0x0101
        /*07f6*/ 	.byte	0x04
	.zero		1


	//   ....[111]....
        /*07f8*/ 	.word	0x00008df0
        /*07fc*/ 	.word	0x00000002
        /*0800*/ 	.word	0x00000120
        /*0804*/ 	.short	0x010a
        /*0806*/ 	.byte	0xff
	.zero		1


	//   ....[112]....
        /*0808*/ 	.word	0x00008e50
        /*080c*/ 	.word	0x00000002
        /*0810*/ 	.word	0x00000030
        /*0814*/ 	.short	0x010a
        /*0816*/ 	.byte	0xff
	.zero		1


	//   ....[113]....
        /*0818*/ 	.word	0x00008eb0
        /*081c*/ 	.word	0x00000002
        /*0820*/ 	.word	0x00000030
        /*0824*/ 	.short	0x010a
        /*0826*/ 	.byte	0xff
	.zero		1


	//   ....[114]....
        /*0828*/ 	.word	0x00008f00
        /*082c*/ 	.word	0x00000002
        /*0830*/ 	.word	0x000000b0
        /*0834*/ 	.short	0x010a
        /*0836*/ 	.byte	0xff
	.zero		1


	//   ....[115]....
        /*0838*/ 	.word	0x00008f60
        /*083c*/ 	.word	0x00000000
        /*0840*/ 	.word	0x00000000
        /*0844*/ 	.short	0x010a
        /*0846*/ 	.byte	0xff
	.zero		1


	//   ....[116]....
        /*0848*/ 	.word	0x00008fc0
        /*084c*/ 	.word	0x00000000
        /*0850*/ 	.word	0x00000000
        /*0854*/ 	.short	0x010a
        /*0856*/ 	.byte	0xff
	.zero		1


	//   ....[117]....
        /*0858*/ 	.word	0x00009020
        /*085c*/ 	.word	0x00000000
        /*0860*/ 	.word	0x00000000
        /*0864*/ 	.short	0x010a
        /*0866*/ 	.byte	0xff
	.zero		1


	//   ....[118]....
        /*0868*/ 	.word	0x00009080
        /*086c*/ 	.word	0x00000000
        /*0870*/ 	.word	0x00000000
        /*0874*/ 	.short	0x010a
        /*0876*/ 	.byte	0xff
	.zero		1


	//   ....[119]....
        /*0878*/ 	.word	0x000090e0
        /*087c*/ 	.word	0x00000000
        /*0880*/ 	.word	0x00000000
        /*0884*/ 	.short	0x010a
        /*0886*/ 	.byte	0xff
	.zero		1


	//   ....[120]....
        /*0888*/ 	.word	0x00009130
        /*088c*/ 	.word	0x00000000
        /*0890*/ 	.word	0x00000110
        /*0894*/ 	.short	0x010a
        /*0896*/ 	.byte	0xff
	.zero		1


	//   ....[121]....
        /*0898*/ 	.word	0x00009190
        /*089c*/ 	.word	0x00000000
        /*08a0*/ 	.word	0x000000c0
        /*08a4*/ 	.short	0x010a
        /*08a6*/ 	.byte	0xff
	.zero		1


	//   ....[122]....
        /*08a8*/ 	.word	0x000091e0
        /*08ac*/ 	.word	0x00000000
        /*08b0*/ 	.word	0x000000b0
        /*08b4*/ 	.short	0x010a
        /*08b6*/ 	.byte	0xff
	.zero		1


	//   ....[123]....
        /*08b8*/ 	.word	0x00009240
        /*08bc*/ 	.word	0x00000000
        /*08c0*/ 	.word	0x000000c0
        /*08c4*/ 	.short	0x010a
        /*08c6*/ 	.byte	0xff
	.zero		1


	//   ....[124]....
        /*08c8*/ 	.word	0x00009290
        /*08cc*/ 	.word	0x00000000
        /*08d0*/ 	.word	0x000000b0
        /*08d4*/ 	.short	0x010a
        /*08d6*/ 	.byte	0xff
	.zero		1


	//   ....[125]....
        /*08d8*/ 	.word	0x000092f0
        /*08dc*/ 	.word	0x00000002
        /*08e0*/ 	.word	0x000000f0
        /*08e4*/ 	.short	0x010a
        /*08e6*/ 	.byte	0xff
	.zero		1


	//   ....[126]....
        /*08e8*/ 	.word	0x00009350
        /*08ec*/ 	.word	0x00000000
        /*08f0*/ 	.word	0x00000000
        /*08f4*/ 	.short	0x010a
        /*08f6*/ 	.byte	0xff
	.zero		1


	//   ....[127]....
        /*08f8*/ 	.word	0x000093b0
        /*08fc*/ 	.word	0x00000000
        /*0900*/ 	.word	0x00000000
        /*0904*/ 	.short	0x010a
        /*0906*/ 	.byte	0xff
	.zero		1


	//   ....[128]....
        /*0908*/ 	.word	0x00009410
        /*090c*/ 	.word	0x00000000
        /*0910*/ 	.word	0x00000000
        /*0914*/ 	.short	0x010a
        /*0916*/ 	.byte	0xff
	.zero		1


	//   ....[129]....
        /*0918*/ 	.word	0x00009470
        /*091c*/ 	.word	0x00000000
        /*0920*/ 	.word	0x00000000
        /*0924*/ 	.short	0x010a
        /*0926*/ 	.byte	0xff
	.zero		1


	//   ....[130]....
        /*0928*/ 	.word	0x000094d0
        /*092c*/ 	.word	0x00000000
        /*0930*/ 	.word	0x00000000
        /*0934*/ 	.short	0x010a
        /*0936*/ 	.byte	0xff
	.zero		1


	//   ....[131]....
        /*0938*/ 	.word	0x00009520
        /*093c*/ 	.word	0x00000000
        /*0940*/ 	.word	0x000000b0
        /*0944*/ 	.short	0x010a
        /*0946*/ 	.byte	0xff
	.zero		1


	//   ....[132]....
        /*0948*/ 	.word	0x00009580
        /*094c*/ 	.word	0x00000000
        /*0950*/ 	.word	0x000000a8
        /*0954*/ 	.short	0x010a
        /*0956*/ 	.byte	0xff
	.zero		1


	//   ....[133]....
        /*0958*/ 	.word	0x000095e0
        /*095c*/ 	.word	0x00000000
        /*0960*/ 	.word	0x00000080
        /*0964*/ 	.short	0x010a
        /*0966*/ 	.byte	0xff
	.zero		1


	//   ....[134]....
        /*0968*/ 	.word	0x00009640
        /*096c*/ 	.word	0x00000000
        /*0970*/ 	.word	0x00000088
        /*0974*/ 	.short	0x010a
        /*0976*/ 	.byte	0xff
	.zero		1


	//   ....[135]....
        /*0978*/ 	.word	0x000096a0
        /*097c*/ 	.word	0x00000000
        /*0980*/ 	.word	0x00000090
        /*0984*/ 	.short	0x010a
        /*0986*/ 	.byte	0xff
	.zero		1


	//   ....[136]....
        /*0988*/ 	.word	0x00009700
        /*098c*/ 	.word	0x00000000
        /*0990*/ 	.word	0x00000098
        /*0994*/ 	.short	0x010a
        /*0996*/ 	.byte	0xff
	.zero		1


	//   ....[137]....
        /*0998*/ 	.word	0x00009760
        /*099c*/ 	.word	0x00000000
        /*09a0*/ 	.word	0x00000080
        /*09a4*/ 	.short	0x010a
        /*09a6*/ 	.byte	0xff
	.zero		1


	//   ....[138]....
        /*09a8*/ 	.word	0x000097c0
        /*09ac*/ 	.word	0x00000000
        /*09b0*/ 	.word	0x00000088
        /*09b4*/ 	.short	0x010a
        /*09b6*/ 	.byte	0xff
	.zero		1


	//   ....[139]....
        /*09b8*/ 	.word	0x00009820
        /*09bc*/ 	.word	0x00000000
        /*09c0*/ 	.word	0x00000090
        /*09c4*/ 	.short	0x010a
        /*09c6*/ 	.byte	0xff
	.zero		1


	//   ....[140]....
        /*09c8*/ 	.word	0x00009870
        /*09cc*/ 	.word	0x00000000
        /*09d0*/ 	.word	0x000000b0
        /*09d4*/ 	.short	0x010a
        /*09d6*/ 	.byte	0xff
	.zero		1


	//   ....[141]....
        /*09d8*/ 	.word	0x000098d0
        /*09dc*/ 	.word	0x00000002
        /*09e0*/ 	.word	0x00000060
        /*09e4*/ 	.short	0x010a
        /*09e6*/ 	.byte	0xff
	.zero		1


	//   ....[142]....
        /*09e8*/ 	.word	0x00009920
        /*09ec*/ 	.word	0x00000040
        /*09f0*/ 	.word	0x000000d0
        /*09f4*/ 	.short	0x010a
        /*09f6*/ 	.byte	0xff
	.zero		1


	//   ....[143]....
        /*09f8*/ 	.word	0x00009970
        /*09fc*/ 	.word	0x00000002
        /*0a00*/ 	.word	0x00000060
        /*0a04*/ 	.short	0x010a
        /*0a06*/ 	.byte	0xff
	.zero		1


	//   ....[144]....
        /*0a08*/ 	.word	0x000099c0
        /*0a0c*/ 	.word	0x00000000
        /*0a10*/ 	.word	0x00000060
        /*0a14*/ 	.short	0x010a
        /*0a16*/ 	.byte	0xff
	.zero		1


	//   ....[145]....
        /*0a18*/ 	.word	0x00009a10
        /*0a1c*/ 	.word	0x00000000
        /*0a20*/ 	.word	0x00000060
        /*0a24*/ 	.short	0x010a
        /*0a26*/ 	.byte	0xff
	.zero		1


	//----- nvinfo : EIATTR_NUM_MBARRIERS
	.align		4
.L_47:
        /*0a28*/ 	.byte	0x03, 0x38
        /*0a2a*/ 	.short	0x0026


	//----- nvinfo : EIATTR_EXIT_INSTR_OFFSETS
	.align		4
        /*0a2c*/ 	.byte	0x04, 0x1c
        /*0a2e*/ 	.short	(.L_49 - .L_48)


	//   ....[0]....
.L_48:
        /*0a30*/ 	.word	0x00002640


	//   ....[1]....
        /*0a34*/ 	.word	0x00002b30


	//   ....[2]....
        /*0a38*/ 	.word	0x00002b90


	//   ....[3]....
        /*0a3c*/ 	.word	0x00003a90


	//   ....[4]....
        /*0a40*/ 	.word	0x00004ac0


	//   ....[5]....
        /*0a44*/ 	.word	0x00004b00


	//   ....[6]....
        /*0a48*/ 	.word	0x00008cc0


	//   ....[7]....
        /*0a4c*/ 	.word	0x00008d40


	//   ....[8]....
        /*0a50*/ 	.word	0x00008d70


	//   ....[9]....
        /*0a54*/ 	.word	0x00008de0


	//----- nvinfo : EIATTR_MAX_THREADS
	.align		4
.L_49:
        /*0a58*/ 	.byte	0x04, 0x05
        /*0a5a*/ 	.short	(.L_51 - .L_50)
.L_50:
        /*0a5c*/ 	.word	0x00000100
        /*0a60*/ 	.word	0x00000001
        /*0a64*/ 	.word	0x00000001


	//----- nvinfo : EIATTR_CRS_STACK_SIZE
	.align		4
.L_51:
        /*0a68*/ 	.byte	0x04, 0x1e
        /*0a6a*/ 	.short	(.L_53 - .L_52)
.L_52:
        /*0a6c*/ 	.word	0x00000000


	//----- nvinfo : EIATTR_CBANK_PARAM_SIZE
	.align		4
.L_53:
        /*0a70*/ 	.byte	0x03, 0x19
        /*0a72*/ 	.short	0x0800


	//----- nvinfo : EIATTR_PARAM_CBANK
	.align		4
        /*0a74*/ 	.byte	0x04, 0x0a
        /*0a76*/ 	.short	(.L_55 - .L_54)
	.align		4
.L_54:
        /*0a78*/ 	.word	index@(.nv.constant0._ZN7cutlass13device_kernelINS_4gemm6kernel13GemmUniversalIN4cute5tupleIJiiiiEEENS1_10collective13CollectiveMmaINS1_35MainloopSm100TmaUmmaWarpSpecializedILi6ELi2ELi4ENS5_IJNS4_1CILi1EEESB_SB_EEEEENS5_IJNSA_ILi128EEESE_NSA_ILi64EEEEEENS_10bfloat16_tENS5_IJlSB_lEEESH_SI_NS4_8TiledMMAINS4_8MMA_AtomIJNS4_20SM100_MMA_F16BF16_SSISH_SH_fLi128ELi128ELNS4_4UMMA5MajorE0ELSN_0ELNSM_7ScaleInE0ELSO_0EEEEEENS4_6LayoutISC_NS5_IJNSA_ILi0EEESS_SS_EEEEENS5_IJNS4_10UnderscoreESV_SV_EEEEENS4_13SM90_TMA_LOADENS4_14ComposedLayoutINS4_7SwizzleILi3ELi4ELi3EEENS4_18smem_ptr_flag_bitsILi16EEENSR_INS5_IJNSA_ILi8EEESF_EEENS5_IJSF_SB_EEEEEEEvNS4_8identityESY_S18_vS19_EENS_8epilogue10collective18CollectiveEpilogueINS1B_23Sm100TmaWarpSpecializedILi4ELi2ELi32ELb1ELb0EEEJSG_NS5_IJNSR_ISE_SB_EENSR_INSA_ILi32EEESB_EEEEESH_SI_SH_SI_NS1B_6fusion15FusionCallbacksIS1F_NS1K_17LinearCombinationISH_fSH_fLNS_15FloatRoundStyleE2EEESG_S1J_JEEENS4_5SM1004TMEM4LOAD26SM100_TMEM_LOAD_32dp32b32xESY_NSZ_INS10_ILi2ELi4ELi3EEES13_NSR_INS5_IJS14_S1H_EEENS5_IJS1H_SB_EEEEEEENS4_39AutoVectorizingCopyWithAssumedAlignmentILi128EEENS4_14SM90_TMA_STOREES1Y_S20_S20_EEEvvEEEEvNT_6ParamsE)
        /*0a7c*/ 	.short	0x0380
        /*0a7e*/ 	.short	0x0800


	//----- nvinfo : EIATTR_SW_WAR
	.align		4
.L_55:
        /*0a80*/ 	.byte	0x04, 0x36
        /*0a82*/ 	.short	(.L_57 - .L_56)
.L_56:
        /*0a84*/ 	.word	0x00000008
.L_57:


//--------------------- .nv.callgraph             --------------------------
	.section	.nv.callgraph,"",@"SHT_CUDA_CALLGRAPH"
	.align	4
	.sectionentsize	8
	.align		4
        /*0000*/ 	.word	0x00000000
	.align		4
        /*0004*/ 	.word	0xffffffff
	.align		4
        /*0008*/ 	.word	index@(_ZN7cutlass13device_kernelINS_4gemm6kernel13GemmUniversalIN4cute5tupleIJiiiiEEENS1_10collective13CollectiveMmaINS1_35MainloopSm100TmaUmmaWarpSpecializedILi6ELi2ELi4ENS5_IJNS4_1CILi1EEESB_SB_EEEEENS5_IJNSA_ILi128EEESE_NSA_ILi64EEEEEENS_10bfloat16_tENS5_IJlSB_lEEESH_SI_NS4_8TiledMMAINS4_8MMA_AtomIJNS4_20SM100_MMA_F16BF16_SSISH_SH_fLi128ELi128ELNS4_4UMMA5MajorE0ELSN_0ELNSM_7ScaleInE0ELSO_0EEEEEENS4_6LayoutISC_NS5_IJNSA_ILi0EEESS_SS_EEEEENS5_IJNS4_10UnderscoreESV_SV_EEEEENS4_13SM90_TMA_LOADENS4_14ComposedLayoutINS4_7SwizzleILi3ELi4ELi3EEENS4_18smem_ptr_flag_bitsILi16EEENSR_INS5_IJNSA_ILi8EEESF_EEENS5_IJSF_SB_EEEEEEEvNS4_8identityESY_S18_vS19_EENS_8epilogue10collective18CollectiveEpilogueINS1B_23Sm100TmaWarpSpecializedILi4ELi2ELi32ELb1ELb0EEEJSG_NS5_IJNSR_ISE_SB_EENSR_INSA_ILi32EEESB_EEEEESH_SI_SH_SI_NS1B_6fusion15FusionCallbacksIS1F_NS1K_17LinearCombinationISH_fSH_fLNS_15FloatRoundStyleE2EEESG_S1J_JEEENS4_5SM1004TMEM4LOAD26SM100_TMEM_LOAD_32dp32b32xESY_NSZ_INS10_ILi2ELi4ELi3EEES13_NSR_INS5_IJS14_S1H_EEENS5_IJS1H_SB_EEEEEEENS4_39AutoVectorizingCopyWithAssumedAlignmentILi128EEENS4_14SM90_TMA_STOREES1Y_S20_S20_EEEvvEEEEvNT_6ParamsE)
	.align		4
        /*000c*/ 	.word	index@(__assertfail)
	.align		4
        /*0010*/ 	.word	0x00000000
	.align		4
        /*0014*/ 	.word	0xfffffffe
	.align		4
        /*0018*/ 	.word	0x00000000
	.align		4
        /*001c*/ 	.word	0xfffffffd
	.align		4
        /*0020*/ 	.word	0x00000000
	.align		4
        /*0024*/ 	.word	0xfffffffc


//--------------------- .nv.constant4             --------------------------
	.section	.nv.constant4,"a",@progbits
	.align	8
	.align		8
.nv.constant4:
        /*0000*/ 	.dword	__assertfail
	.align		8
        /*0008*/ 	.dword	__unnamed_1
	.align		8
        /*0010*/ 	.dword	__unnamed_2
	.align		8
        /*0018*/ 	.dword	_ZN40_INTERNAL_60c62d4e_4_k_cu_8ecdd842_334714cuda3std3__45__cpo5beginE
	.align		8
        /*0020*/ 	.dword	_ZN40_INTERNAL_60c62d4e_4_k_cu_8ecdd842_334714cuda3std3__45__cpo3endE
	.align		8
        /*0028*/ 	.dword	_ZN40_INTERNAL_60c62d4e_4_k_cu_8ecdd842_334714cuda3std3__45__cpo6cbeginE
	.align		8
        /*0030*/ 	.dword	_ZN40_INTERNAL_60c62d4e_4_k_cu_8ecdd842_334714cuda3std3__45__cpo4cendE
	.align		8
        /*0038*/ 	.dword	_ZN40_INTERNAL_60c62d4e_4_k_cu_8ecdd842_334714cuda3std3__442_GLOBAL__N__60c62d4e_4_k_cu_8ecdd842_334716ignoreE
	.align		8
        /*0040*/ 	.dword	_ZN40_INTERNAL_60c62d4e_4_k_cu_8ecdd842_334714cuda3std3__419piecewise_constructE
	.align		8
        /*0048*/ 	.dword	_ZN40_INTERNAL_60c62d4e_4_k_cu_8ecdd842_334714cuda3std3__48in_placeE
	.align		8
        /*0050*/ 	.dword	_ZN40_INTERNAL_60c62d4e_4_k_cu_8ecdd842_334714cuda3std6ranges3__45__cpo4swapE
	.align		8
        /*0058*/ 	.dword	_ZN40_INTERNAL_60c62d4e_4_k_cu_8ecdd842_334714cuda3std6ranges3__45__cpo9iter_moveE
	.align		8
        /*0060*/ 	.dword	_ZN40_INTERNAL_60c62d4e_4_k_cu_8ecdd842_334714cute7productE
	.align		8
        /*0068*/ 	.dword	_ZN40_INTERNAL_60c62d4e_4_k_cu_8ecdd842_334714cute1_E
	.align		8
        /*0070*/ 	.dword	$str$25
	.align		8
        /*0078*/ 	.dword	$str$26
	.align		8
        /*0080*/ 	.dword	$str$27
	.align		8
        /*0088*/ 	.dword	$str$28


//--------------------- .text._ZN7cutlass13device_kernelINS_4gemm6kernel13GemmUniversalIN4cute5tupleIJiiiiEEENS1_10collective13CollectiveMmaINS1_35MainloopSm100TmaUmmaWarpSpecializedILi6ELi2ELi4ENS5_IJNS4_1CILi1EEESB_SB_EEEEENS5_IJNSA_ILi128EEESE_NSA_ILi64EEEEEENS_10bfloat16_tENS5_IJlSB_lEEESH_SI_NS4_8TiledMMAINS4_8MMA_AtomIJNS4_20SM100_MMA_F16BF16_SSISH_SH_fLi128ELi128ELNS4_4UMMA5MajorE0ELSN_0ELNSM_7ScaleInE0ELSO_0EEEEEENS4_6LayoutISC_NS5_IJNSA_ILi0EEESS_SS_EEEEENS5_IJNS4_10UnderscoreESV_SV_EEEEENS4_13SM90_TMA_LOADENS4_14ComposedLayoutINS4_7SwizzleILi3ELi4ELi3EEENS4_18smem_ptr_flag_bitsILi16EEENSR_INS5_IJNSA_ILi8EEESF_EEENS5_IJSF_SB_EEEEEEEvNS4_8identityESY_S18_vS19_EENS_8epilogue10collective18CollectiveEpilogueINS1B_23Sm100TmaWarpSpecializedILi4ELi2ELi32ELb1ELb0EEEJSG_NS5_IJNSR_ISE_SB_EENSR_INSA_ILi32EEESB_EEEEESH_SI_SH_SI_NS1B_6fusion15FusionCallbacksIS1F_NS1K_17LinearCombinationISH_fSH_fLNS_15FloatRoundStyleE2EEESG_S1J_JEEENS4_5SM1004TMEM4LOAD26SM100_TMEM_LOAD_32dp32b32xESY_NSZ_INS10_ILi2ELi4ELi3EEES13_NSR_INS5_IJS14_S1H_EEENS5_IJS1H_SB_EEEEEEENS4_39AutoVectorizingCopyWithAssumedAlignmentILi128EEENS4_14SM90_TMA_STOREES1Y_S20_S20_EEEvvEEEEvNT_6ParamsE --------------------------
	.section	.text._ZN7cutlass13device_kernelINS_4gemm6kernel13GemmUniversalIN4cute5tupleIJiiiiEEENS1_10collective13CollectiveMmaINS1_35MainloopSm100TmaUmmaWarpSpecializedILi6ELi2ELi4ENS5_IJNS4_1CILi1EEESB_SB_EEEEENS5_IJNSA_ILi128EEESE_NSA_ILi64EEEEEENS_10bfloat16_tENS5_IJlSB_lEEESH_SI_NS4_8TiledMMAINS4_8MMA_AtomIJNS4_20SM100_MMA_F16BF16_SSISH_SH_fLi128ELi128ELNS4_4UMMA5MajorE0ELSN_0ELNSM_7ScaleInE0ELSO_0EEEEEENS4_6LayoutISC_NS5_IJNSA_ILi0EEESS_SS_EEEEENS5_IJNS4_10UnderscoreESV_SV_EEEEENS4_13SM90_TMA_LOADENS4_14ComposedLayoutINS4_7SwizzleILi3ELi4ELi3EEENS4_18smem_ptr_flag_bitsILi16EEENSR_INS5_IJNSA_ILi8EEESF_EEENS5_IJSF_SB_EEEEEEEvNS4_8identityESY_S18_vS19_EENS_8epilogue10collective18CollectiveEpilogueINS1B_23Sm100TmaWarpSpecializedILi4ELi2ELi32ELb1ELb0EEEJSG_NS5_IJNSR_ISE_SB_EENSR_INSA_ILi32EEESB_EEEEESH_SI_SH_SI_NS1B_6fusion15FusionCallbacksIS1F_NS1K_17LinearCombinationISH_fSH_fLNS_15FloatRoundStyleE2EEESG_S1J_JEEENS4_5SM1004TMEM4LOAD26SM100_TMEM_LOAD_32dp32b32xESY_NSZ_INS10_ILi2ELi4ELi3EEES13_NSR_INS5_IJS14_S1H_EEENS5_IJS1H_SB_EEEEEEENS4_39AutoVectorizingCopyWithAssumedAlignmentILi128EEENS4_14SM90_TMA_STOREES1Y_S20_S20_EEEvvEEEEvNT_6ParamsE,"ax",@progbits
	.align	128
.text._ZN7cutlass13device_kernelINS_4gemm6kernel13GemmUniversalIN4cute5tupleIJiiiiEEENS1_10collective13CollectiveMmaINS1_35MainloopSm100TmaUmmaWarpSpecializedILi6ELi2ELi4ENS5_IJNS4_1CILi1EEESB_SB_EEEEENS5_IJNSA_ILi128EEESE_NSA_ILi64EEEEEENS_10bfloat16_tENS5_IJlSB_lEEESH_SI_NS4_8TiledMMAINS4_8MMA_AtomIJNS4_20SM100_MMA_F16BF16_SSISH_SH_fLi128ELi128ELNS4_4UMMA5MajorE0ELSN_0ELNSM_7ScaleInE0ELSO_0EEEEEENS4_6LayoutISC_NS5_IJNSA_ILi0EEESS_SS_EEEEENS5_IJNS4_10UnderscoreESV_SV_EEEEENS4_13SM90_TMA_LOADENS4_14ComposedLayoutINS4_7SwizzleILi3ELi4ELi3EEENS4_18smem_ptr_flag_bitsILi16EEENSR_INS5_IJNSA_ILi8EEESF_EEENS5_IJSF_SB_EEEEEEEvNS4_8identityESY_S18_vS19_EENS_8epilogue10collective18CollectiveEpilogueINS1B_23Sm100TmaWarpSpecializedILi4ELi2ELi32ELb1ELb0EEEJSG_NS5_IJNSR_ISE_SB_EENSR_INSA_ILi32EEESB_EEEEESH_SI_SH_SI_NS1B_6fusion15FusionCallbacksIS1F_NS1K_17LinearCombinationISH_fSH_fLNS_15FloatRoundStyleE2EEESG_S1J_JEEENS4_5SM1004TMEM4LOAD26SM100_TMEM_LOAD_32dp32b32xESY_NSZ_INS10_ILi2ELi4ELi3EEES13_NSR_INS5_IJS14_S1H_EEENS5_IJS1H_SB_EEEEEEENS4_39AutoVectorizingCopyWithAssumedAlignmentILi128EEENS4_14SM90_TMA_STOREES1Y_S20_S20_EEEvvEEEEvNT_6ParamsE:
        .type           _ZN7cutlass13device_kernelINS_4gemm6kernel13GemmUniversalIN4cute5tupleIJiiiiEEENS1_10collective13CollectiveMmaINS1_35MainloopSm100TmaUmmaWarpSpecializedILi6ELi2ELi4ENS5_IJNS4_1CILi1EEESB_SB_EEEEENS5_IJNSA_ILi128EEESE_NSA_ILi64EEEEEENS_10bfloat16_tENS5_IJlSB_lEEESH_SI_NS4_8TiledMMAINS4_8MMA_AtomIJNS4_20SM100_MMA_F16BF16_SSISH_SH_fLi128ELi128ELNS4_4UMMA5MajorE0ELSN_0ELNSM_7ScaleInE0ELSO_0EEEEEENS4_6LayoutISC_NS5_IJNSA_ILi0EEESS_SS_EEEEENS5_IJNS4_10UnderscoreESV_SV_EEEEENS4_13SM90_TMA_LOADENS4_14ComposedLayoutINS4_7SwizzleILi3ELi4ELi3EEENS4_18smem_ptr_flag_bitsILi16EEENSR_INS5_IJNSA_ILi8EEESF_EEENS5_IJSF_SB_EEEEEEEvNS4_8identityESY_S18_vS19_EENS_8epilogue10collective18CollectiveEpilogueINS1B_23Sm100TmaWarpSpecializedILi4ELi2ELi32ELb1ELb0EEEJSG_NS5_IJNSR_ISE_SB_EENSR_INSA_ILi32EEESB_EEEEESH_SI_SH_SI_NS1B_6fusion15FusionCallbacksIS1F_NS1K_17LinearCombinationISH_fSH_fLNS_15FloatRoundStyleE2EEESG_S1J_JEEENS4_5SM1004TMEM4LOAD26SM100_TMEM_LOAD_32dp32b32xESY_NSZ_INS10_ILi2ELi4ELi3EEES13_NSR_INS5_IJS14_S1H_EEENS5_IJS1H_SB_EEEEEEENS4_39AutoVectorizingCopyWithAssumedAlignmentILi128EEENS4_14SM90_TMA_STOREES1Y_S20_S20_EEEvvEEEEvNT_6ParamsE,@function
        .size           _ZN7cutlass13device_kernelINS_4gemm6kernel13GemmUniversalIN4cute5tupleIJiiiiEEENS1_10collective13CollectiveMmaINS1_35MainloopSm100TmaUmmaWarpSpecializedILi6ELi2ELi4ENS5_IJNS4_1CILi1EEESB_SB_EEEEENS5_IJNSA_ILi128EEESE_NSA_ILi64EEEEEENS_10bfloat16_tENS5_IJlSB_lEEESH_SI_NS4_8TiledMMAINS4_8MMA_AtomIJNS4_20SM100_MMA_F16BF16_SSISH_SH_fLi128ELi128ELNS4_4UMMA5MajorE0ELSN_0ELNSM_7ScaleInE0ELSO_0EEEEEENS4_6LayoutISC_NS5_IJNSA_ILi0EEESS_SS_EEEEENS5_IJNS4_10UnderscoreESV_SV_EEEEENS4_13SM90_TMA_LOADENS4_14ComposedLayoutINS4_7SwizzleILi3ELi4ELi3EEENS4_18smem_ptr_flag_bitsILi16EEENSR_INS5_IJNSA_ILi8EEESF_EEENS5_IJSF_SB_EEEEEEEvNS4_8identityESY_S18_vS19_EENS_8epilogue10collective18CollectiveEpilogueINS1B_23Sm100TmaWarpSpecializedILi4ELi2ELi32ELb1ELb0EEEJSG_NS5_IJNSR_ISE_SB_EENSR_INSA_ILi32EEESB_EEEEESH_SI_SH_SI_NS1B_6fusion15FusionCallbacksIS1F_NS1K_17LinearCombinationISH_fSH_fLNS_15FloatRoundStyleE2EEESG_S1J_JEEENS4_5SM1004TMEM4LOAD26SM100_TMEM_LOAD_32dp32b32xESY_NSZ_INS10_ILi2ELi4ELi3EEES13_NSR_INS5_IJS14_S1H_EEENS5_IJS1H_SB_EEEEEEENS4_39AutoVectorizingCopyWithAssumedAlignmentILi128EEENS4_14SM90_TMA_STOREES1Y_S20_S20_EEEvvEEEEvNT_6ParamsE,(.L_x_182 - _ZN7cutlass13device_kernelINS_4gemm6kernel13GemmUniversalIN4cute5tupleIJiiiiEEENS1_10collective13CollectiveMmaINS1_35MainloopSm100TmaUmmaWarpSpecializedILi6ELi2ELi4ENS5_IJNS4_1CILi1EEESB_SB_EEEEENS5_IJNSA_ILi128EEESE_NSA_ILi64EEEEEENS_10bfloat16_tENS5_IJlSB_lEEESH_SI_NS4_8TiledMMAINS4_8MMA_AtomIJNS4_20SM100_MMA_F16BF16_SSISH_SH_fLi128ELi128ELNS4_4UMMA5MajorE0ELSN_0ELNSM_7ScaleInE0ELSO_0EEEEEENS4_6LayoutISC_NS5_IJNSA_ILi0EEESS_SS_EEEEENS5_IJNS4_10UnderscoreESV_SV_EEEEENS4_13SM90_TMA_LOADENS4_14ComposedLayoutINS4_7SwizzleILi3ELi4ELi3EEENS4_18smem_ptr_flag_bitsILi16EEENSR_INS5_IJNSA_ILi8EEESF_EEENS5_IJSF_SB_EEEEEEEvNS4_8identityESY_S18_vS19_EENS_8epilogue10collective18CollectiveEpilogueINS1B_23Sm100TmaWarpSpecializedILi4ELi2ELi32ELb1ELb0EEEJSG_NS5_IJNSR_ISE_SB_EENSR_INSA_ILi32EEESB_EEEEESH_SI_SH_SI_NS1B_6fusion15FusionCallbacksIS1F_NS1K_17LinearCombinationISH_fSH_fLNS_15FloatRoundStyleE2EEESG_S1J_JEEENS4_5SM1004TMEM4LOAD26SM100_TMEM_LOAD_32dp32b32xESY_NSZ_INS10_ILi2ELi4ELi3EEES13_NSR_INS5_IJS14_S1H_EEENS5_IJS1H_SB_EEEEEEENS4_39AutoVectorizingCopyWithAssumedAlignmentILi128EEENS4_14SM90_TMA_STOREES1Y_S20_S20_EEEvvEEEEvNT_6ParamsE)
        .other          _ZN7cutlass13device_kernelINS_4gemm6kernel13GemmUniversalIN4cute5tupleIJiiiiEEENS1_10collective13CollectiveMmaINS1_35MainloopSm100TmaUmmaWarpSpecializedILi6ELi2ELi4ENS5_IJNS4_1CILi1EEESB_SB_EEEEENS5_IJNSA_ILi128EEESE_NSA_ILi64EEEEEENS_10bfloat16_tENS5_IJlSB_lEEESH_SI_NS4_8TiledMMAINS4_8MMA_AtomIJNS4_20SM100_MMA_F16BF16_SSISH_SH_fLi128ELi128ELNS4_4UMMA5MajorE0ELSN_0ELNSM_7ScaleInE0ELSO_0EEEEEENS4_6LayoutISC_NS5_IJNSA_ILi0EEESS_SS_EEEEENS5_IJNS4_10UnderscoreESV_SV_EEEEENS4_13SM90_TMA_LOADENS4_14ComposedLayoutINS4_7SwizzleILi3ELi4ELi3EEENS4_18smem_ptr_flag_bitsILi16EEENSR_INS5_IJNSA_ILi8EEESF_EEENS5_IJSF_SB_EEEEEEEvNS4_8identityESY_S18_vS19_EENS_8epilogue10collective18CollectiveEpilogueINS1B_23Sm100TmaWarpSpecializedILi4ELi2ELi32ELb1ELb0EEEJSG_NS5_IJNSR_ISE_SB_EENSR_INSA_ILi32EEESB_EEEEESH_SI_SH_SI_NS1B_6fusion15FusionCallbacksIS1F_NS1K_17LinearCombinationISH_fSH_fLNS_15FloatRoundStyleE2EEESG_S1J_JEEENS4_5SM1004TMEM4LOAD26SM100_TMEM_LOAD_32dp32b32xESY_NSZ_INS10_ILi2ELi4ELi3EEES13_NSR_INS5_IJS14_S1H_EEENS5_IJS1H_SB_EEEEEEENS4_39AutoVectorizingCopyWithAssumedAlignmentILi128EEENS4_14SM90_TMA_STOREES1Y_S20_S20_EEEvvEEEEvNT_6ParamsE,@"STO_CUDA_ENTRY STV_DEFAULT"
_ZN7cutlass13device_kernelINS_4gemm6kernel13GemmUniversalIN4cute5tupleIJiiiiEEENS1_10collective13CollectiveMmaINS1_35MainloopSm100TmaUmmaWarpSpecializedILi6ELi2ELi4ENS5_IJNS4_1CILi1EEESB_SB_EEEEENS5_IJNSA_ILi128EEESE_NSA_ILi64EEEEEENS_10bfloat16_tENS5_IJlSB_lEEESH_SI_NS4_8TiledMMAINS4_8MMA_AtomIJNS4_20SM100_MMA_F16BF16_SSISH_SH_fLi128ELi128ELNS4_4UMMA5MajorE0ELSN_0ELNSM_7ScaleInE0ELSO_0EEEEEENS4_6LayoutISC_NS5_IJNSA_ILi0EEESS_SS_EEEEENS5_IJNS4_10UnderscoreESV_SV_EEEEENS4_13SM90_TMA_LOADENS4_14ComposedLayoutINS4_7SwizzleILi3ELi4ELi3EEENS4_18smem_ptr_flag_bitsILi16EEENSR_INS5_IJNSA_ILi8EEESF_EEENS5_IJSF_SB_EEEEEEEvNS4_8identityESY_S18_vS19_EENS_8epilogue10collective18CollectiveEpilogueINS1B_23Sm100TmaWarpSpecializedILi4ELi2ELi32ELb1ELb0EEEJSG_NS5_IJNSR_ISE_SB_EENSR_INSA_ILi32EEESB_EEEEESH_SI_SH_SI_NS1B_6fusion15FusionCallbacksIS1F_NS1K_17LinearCombinationISH_fSH_fLNS_15FloatRoundStyleE2EEESG_S1J_JEEENS4_5SM1004TMEM4LOAD26SM100_TMEM_LOAD_32dp32b32xESY_NSZ_INS10_ILi2ELi4ELi3EEES13_NSR_INS5_IJS14_S1H_EEENS5_IJS1H_SB_EEEEEEENS4_39AutoVectorizingCopyWithAssumedAlignmentILi128EEENS4_14SM90_TMA_STOREES1Y_S20_S20_EEEvvEEEEvNT_6ParamsE:
[----:B------:R-:W1:Y:S01]  /*0000*/  LDC R1, c[0x0][0x37c] ;  /* 0x0000df00ff017b82 */ /* 0x000e620000000800 */
[----:B------:R-:W2:Y:S01]  /*0010*/  S2R R101, SR_TID.X ;  /* 0x0000000000657919 */ /* 0x000ea20000002100 */
[----:B------:R-:W3:Y:S01]  /*0020*/  LDCU.64 UR4, c[0x0][0x890] ;  /* 0x00011200ff0477ac */ /* 0x000ee20008000a00 */
[----:B------:R-:W-:Y:S02]  /*0030*/  PRMT R88, RZ, 0x7610, R88 ;  /* 0x00007610ff587816 */ /* 0x000fe40000000058 */
[----:B------:R-:W-:Y:S01]  /*0040*/  ELECT P5, URZ, PT ;  /* 0x0000000000ff782f */ /* 0x000fe200038a0000 */
[----:B------:R-:W4:Y:S01]  /*0050*/  LDCU.64 UR46, c[0x0][0x358] ;  /* 0x00006b00ff2e77ac */ /* 0x000f220008000a00 */
[----:B---3--:R-:W-:-:S04]  /*0060*/  UISETP.NE.U32.AND UP0, UPT, UR4, URZ, UPT ;  /* 0x000000ff0400728c */ /* 0x008fc8000bf05070 */
[----:B------:R-:W-:Y:S01]  /*0070*/  UISETP.NE.AND.EX UP0, UPT, UR5, URZ, UPT, UP0 ;  /* 0x000000ff0500728c */ /* 0x000fe2000bf05300 */
[----:B--2---:R-:W-:-:S05]  /*0080*/  SHF.R.U32.HI R92, RZ, 0x5, R101 ;  /* 0x00000005ff5c7819 */ /* 0x004fca0000011665 */
[----:B------:R-:W2:Y:S02]  /*0090*/  SHFL.IDX PT, R0, R92, RZ, 0x1f ;  /* 0x00001fff5c007589 */ /* 0x000ea400000e0000 */
[----:B--2---:R-:W-:Y:S01]  /*00a0*/  R2UR UR8, R0 ;  /* 0x00000000000872ca */ /* 0x004fe200000e0000 */
[----:B-1--4-:R-:W-:-:S14]  /*00b0*/  BRA.U UP0, `(.L_x_0) ;  /* 0x00000001002c7547 */ /* 0x012fdc000b800000 */
[----:B------:R-:W1:Y:S02]  /*00c0*/  LDCU.64 UR6, c[0x0][0x888] ;  /* 0x00011100ff0677ac */ /* 0x000e640008000a00 */
[----:B-1----:R-:W-:-:S04]  /*00d0*/  UISETP.NE.U32.AND UP0, UPT, UR6, URZ, UPT ;  /* 0x000000ff0600728c */ /* 0x002fc8000bf05070 */
[----:B------:R-:W-:-:S09]  /*00e0*/  UISETP.NE.AND.EX UP0, UPT, UR7, URZ, UPT, UP0 ;  /* 0x000000ff0700728c */ /* 0x000fd2000bf05300 */
[----:B------:R-:W-:Y:S05]  /*00f0*/  BRA.U !UP0, `(.L_x_1) ;  /* 0x0000000108107547 */ /* 0x000fea000b800000 */
[----:B------:R-:W1:Y:S02]  /*0100*/  LDC.64 R2, c[0x0][0x888] ;  /* 0x00022200ff027b82 */ /* 0x000e640000000a00 */
[----:B-1----:R1:W5:Y:S01]  /*0110*/  LDG.E R49, desc[UR46][R2.64] ;  /* 0x0000002e02317981 */ /* 0x002362000c1e1900 */
[----:B------:R-:W-:Y:S01]  /*0120*/  HFMA2 R88, -RZ, RZ, 0, 5.9604644775390625e-08 ;  /* 0x00000001ff587431 */ /* 0x000fe200000001ff */
[----:B------:R-:W-:Y:S05]  /*0130*/  BRA `(.L_x_0) ;  /* 0x00000000000c7947 */ /* 0x000fea0003800000 */
.L_x_1:
[----:B------:R-:W1:Y:S01]  /*0140*/  LDCU UR6, c[0x0][0x880] ;  /* 0x00011000ff0677ac */ /* 0x000e620008000800 */
[----:B------:R-:W-:Y:S01]  /*0150*/  HFMA2 R88, -RZ, RZ, 0, 5.9604644775390625e-08 ;  /* 0x00000001ff587431 */ /* 0x000fe200000001ff */
[----:B-1----:R-:W-:-:S07]  /*0160*/  MOV R49, UR6 ;  /* 0x0000000600317c02 */ /* 0x002fce0008000f00 */
.L_x_0:
[----:B------:R-:W2:Y:S02]  /*0170*/  LDCU.64 UR6, c[0x0][0x8b0] ;  /* 0x00011600ff0677ac */ /* 0x000ea40008000a00 */
[----:B--2---:R-:W-:-:S04]  /*0180*/  UISETP.NE.U32.AND UP0, UPT, UR6, URZ, UPT ;  /* 0x000000ff0600728c */ /* 0x004fc8000bf05070 */
[----:B------:R-:W-:-:S09]  /*0190*/  UISETP.NE.AND.EX UP0, UPT, UR7, URZ, UPT, UP0 ;  /* 0x000000ff0700728c */ /* 0x000fd2000bf05300 */
[----:B------:R-:W-:Y:S05]  /*01a0*/  BRA.U UP0, `(.L_x_2) ;  /* 0x0000000100247547 */ /* 0x000fea000b800000 */
[----:B------:R-:W2:Y:S02]  /*01b0*/  LDCU.64 UR6, c[0x0][0x8a8] ;  /* 0x00011500ff0677ac */ /* 0x000ea40008000a00 */
[----:B--2---:R-:W-:-:S04]  /*01c0*/  UISETP.NE.U32.AND UP0, UPT, UR6, URZ, UPT ;  /* 0x000000ff0600728c */ /* 0x004fc8000bf05070 */
[----:B------:R-:W-:-:S09]  /*01d0*/  UISETP.NE.AND.EX UP0, UPT, UR7, URZ, UPT, UP0 ;  /* 0x000000ff0700728c */ /* 0x000fd2000bf05300 */
[----:B------:R-:W-:Y:S05]  /*01e0*/  BRA.U !UP0, `(.L_x_3) ;  /* 0x00000001080c7547 */ /* 0x000fea000b800000 */
[----:B-1----:R-:W1:Y:S02]  /*01f0*/  LDC.64 R2, c[0x0][0x8a8] ;  /* 0x00022a00ff027b82 */ /* 0x002e640000000a00 */
[----:B-1----:R2:W5:Y:S01]  /*0200*/  LDG.E R47, desc[UR46][R2.64] ;  /* 0x0000002e022f7981 */ /* 0x002562000c1e1900 */
[----:B------:R-:W-:Y:S05]  /*0210*/  BRA `(.L_x_2) ;  /* 0x0000000000087947 */ /* 0x000fea0003800000 */
.L_x_3:
[----:B------:R-:W2:Y:S02]  /*0220*/  LDCU UR6, c[0x0][0x8a0] ;  /* 0x00011400ff0677ac */ /* 0x000ea40008000800 */
[----:B--2---:R-:W-:Y:S02]  /*0230*/  MOV R47, UR6 ;  /* 0x00000006002f7c02 */ /* 0x004fe40008000f00 */
.L_x_2:
[----:B------:R-:W-:Y:S01]  /*0240*/  IMAD.U32 R0, RZ, RZ, UR8 ;  /* 0x00000008ff007e24 */ /* 0x000fe2000f8e00ff */
[----:B------:R-:W-:Y:S04]  /*0250*/  BSSY.RECONVERGENT B0, `(.L_x_4) ;  /* 0x000000c000007945 */ /* 0x000fe80003800200 */
[C---:B------:R-:W-:Y:S02]  /*0260*/  ISETP.NE.OR P1, PT, R0.reuse, 0x1, !P5 ;  /* 0x000000010000780c */ /* 0x040fe40006f25670 */
[----:B------:R-:W-:-:S11]  /*0270*/  ISETP.NE.OR P0, PT, R0, 0x3, !P5 ;  /* 0x000000030000780c */ /* 0x000fd60006f05670 */
[----:B------:R-:W-:Y:S05]  /*0280*/  @P1 BRA `(.L_x_5) ;  /* 0x0000000000201947 */ /* 0x000fea0003800000 */
[----:B------:R-:W3:Y:S02]  /*0290*/  LDCU.64 UR6, c[0x0][0x348] ;  /* 0x00006900ff0677ac */ /* 0x000ee40008000a00 */
[----:B---3--:R-:W-:Y:S02]  /*02a0*/  UIADD3 UR10, UP1, UPT, UR6, 0x80, URZ ;  /* 0x00000080060a7890 */ /* 0x008fe4000ff3e0ff */
[----:B------:R-:W-:Y:S02]  /*02b0*/  UIADD3 UR6, UP0, UPT, UR6, 0x180, URZ ;  /* 0x0000018006067890 */ /* 0x000fe4000ff1e0ff */
[----:B------:R-:W-:Y:S02]  /*02c0*/  UIADD3.X UR11, UPT, UPT, URZ, UR7, URZ, UP1, !UPT ;  /* 0x00000007ff0b7290 */ /* 0x000fe40008ffe4ff */
[----:B------:R-:W-:-:S07]  /*02d0*/  UIADD3.X UR7, UPT, UPT, URZ, UR7, URZ, UP0, !UPT ;  /* 0x00000007ff077290 */ /* 0x000fce00087fe4ff */
[----:B------:R3:W-:Y:S02]  /*02e0*/  UTMACCTL.PF [UR10] ;  /* 0x000000000a0079b9 */ /* 0x0007e40008040000 */
[----:B------:R3:W-:Y:S02]  /*02f0*/  UTMACCTL.PF [UR6] ;  /* 0x00000000060079b9 */ /* 0x0007e40008040000 */
[----:B---3--:R-:W-:Y:S01]  /*0300*/  NOP ;  /* 0x0000000000007918 */ /* 0x008fe20000000000 */
.L_x_5:
[----:B------:R-:W-:Y:S05]  /*0310*/  BSYNC.RECONVERGENT B0 ;  /* 0x0000000000007941 */ /* 0x000fea0003800200 */
.L_x_4:
[----:B------:R-:W-:Y:S04]  /*0320*/  BSSY.RECONVERGENT B0, `(.L_x_6) ;  /* 0x000000a000007945 */ /* 0x000fe80003800200 */
        /* <DEDUP_REMOVED lines=9> */
.L_x_7:
[----:B------:R-:W-:Y:S05]  /*03c0*/  BSYNC.RECONVERGENT B0 ;  /* 0x0000000000007941 */ /* 0x000fea0003800200 */
.L_x_6:
[----:B------:R-:W3:Y:S01]  /*03d0*/  LDCU.64 UR6, c[0x0][0x888] ;  /* 0x00011100ff0677ac */ /* 0x000ee20008000a00 */
[----:B------:R-:W-:Y:S02]  /*03e0*/  UISETP.EQ.U32.AND UP1, UPT, UR4, URZ, UPT ;  /* 0x000000ff0400728c */ /* 0x000fe4000bf22070 */
[----:B------:R-:W-:Y:S02]  /*03f0*/  UPLOP3.LUT UP2, UPT, UPT, UPT, UPT, 0x80, 0x8 ;  /* 0x000000000008789c */ /* 0x000fe40003f4f070 */
[----:B---3--:R-:W-:-:S04]  /*0400*/  UISETP.NE.U32.AND UP0, UPT, UR6, URZ, UPT ;  /* 0x000000ff0600728c */ /* 0x008fc8000bf05070 */
[----:B------:R-:W-:-:S04]  /*0410*/  UISETP.NE.AND.EX UP0, UPT, UR7, URZ, UPT, UP0 ;  /* 0x000000ff0700728c */ /* 0x000fc8000bf05300 */
[----:B------:R-:W-:-:S04]  /*0420*/  UISETP.EQ.OR.EX UP3, UPT, UR5, URZ, !UP0, UP1 ;  /* 0x000000ff0500728c */ /* 0x000fc8000c762710 */
[----:B------:R-:W-:-:S05]  /*0430*/  UP2UR UR50, UPR, URZ, 0x8 ;  /* 0x00000008ff327883 */ /* 0x000fca0008000000 */
[----:B------:R-:W-:Y:S07]  /*0440*/  BRA.U !UP3, `(.L_x_8) ;  /* 0x000000010b207547 */ /* 0x000fee000b800000 */
[----:B------:R-:W-:Y:S01]  /*0450*/  UISETP.NE.U32.AND UP2, UPT, UR4, URZ, UPT ;  /* 0x000000ff0400728c */ /* 0x000fe2000bf45070 */
[----:B-----5:R-:W-:Y:S01]  /*0460*/  FSETP.NEU.AND P0, PT, R49, RZ, PT ;  /* 0x000000ff3100720b */ /* 0x020fe20003f0d000 */
[----:B------:R-:W-:Y:S02]  /*0470*/  USEL UR4, URZ, 0xffffffff, UP0 ;  /* 0xffffffffff047887 */ /* 0x000fe40008000000 */
[----:B------:R-:W-:-:S10]  /*0480*/  UISETP.NE.AND.EX UP2, UPT, UR5, URZ, UPT, UP2 ;  /* 0x000000ff0500728c */ /* 0x000fd4000bf45320 */
[----:B------:R-:W-:Y:S01]  /*0490*/  VOTEU.ANY UP1, P0 ;  /* 0x0000000000ff7886 */ /* 0x000fe20000020100 */
[----:B------:R-:W-:-:S04]  /*04a0*/  @!UP2 USEL UR4, URZ, 0xffffffff, UP1 ;  /* 0xffffffffff04a887 */ /* 0x000fc80008800000 */
[----:B------:R-:W-:-:S04]  /*04b0*/  ULOP3.LUT UR4, UR4, 0x1, URZ, 0xc0, !UPT ;  /* 0x0000000104047892 */ /* 0x000fc8000f8ec0ff */
[----:B------:R-:W-:-:S11]  /*04c0*/  UISETP.NE.U32.AND UP2, UPT, UR4, 0x1, UPT ;  /* 0x000000010400788c */ /* 0x000fd6000bf45070 */
.L_x_8:
[----:B-12---:R-:W1:Y:S01]  /*04d0*/  SHFL.IDX PT, R2, R92, RZ, 0x1f ;  /* 0x00001fff5c027589 */ /* 0x006e6200000e0000 */
[----:B------:R-:W-:-:S04]  /*04e0*/  UISETP.NE.AND UP1, UPT, UR8, 0x2, UPT ;  /* 0x000000020800788c */ /* 0x000fc8000bf25270 */
[----:B------:R-:W-:Y:S01]  /*04f0*/  USEL UR6, URZ, 0x1, UP1 ;  /* 0x00000001ff067887 */ /* 0x000fe20008800000 */
[----:B-1----:R-:W-:-:S13]  /*0500*/  ISETP.NE.AND P0, PT, R2, RZ, PT ;  /* 0x000000ff0200720c */ /* 0x002fda0003f05270 */
[----:B------:R-:W-:Y:S05]  /*0510*/  @P0 BRA `(.L_x_9) ;  /* 0x0000000000580947 */ /* 0x000fea0003800000 */
[----:B------:R-:W1:Y:S01]  /*0520*/  S2UR UR5, SR_CgaCtaId ;  /* 0x00000000000579c3 */ /* 0x000e620000008800 */
[----:B------:R-:W-:Y:S01]  /*0530*/  UMOV UR7, 0x400 ;  /* 0x0000040000077882 */ /* 0x000fe20000000000 */
[----:B------:R-:W-:Y:S01]  /*0540*/  UMOV UR4, 0x1 ;  /* 0x0000000100047882 */ /* 0x000fe20000000000 */
[----:B------:R-:W-:Y:S01]  /*0550*/  ELECT P0, URZ, PT ;  /* 0x0000000000ff782f */ /* 0x000fe20003800000 */
[----:B------:R-:W-:-:S04]  /*0560*/  UIADD3 UR10, UPT, UPT, -UR4, 0x100000, URZ ;  /* 0x00100000040a7890 */ /* 0x000fc8000fffe1ff */
[----:B------:R-:W-:Y:S02]  /*0570*/  USHF.L.U32 UR11, UR10, 0xb, URZ ;  /* 0x0000000b0a0b7899 */ /* 0x000fe400080006ff */
[----:B------:R-:W-:Y:S02]  /*0580*/  USHF.L.U32 UR10, UR10, 0x1, URZ ;  /* 0x000000010a0a7899 */ /* 0x000fe400080006ff */
[----:B-1----:R-:W-:Y:S01]  /*0590*/  ULEA UR5, UR5, UR7, 0x18 ;  /* 0x0000000705057291 */ /* 0x002fe2000f8ec0ff */
[----:B------:R-:W1:Y:S11]  /*05a0*/  FENCE.VIEW.ASYNC.S ;  /* 0x00000000000073c6 */ /* 0x000e760000000000 */
[----:B-1----:R1:W2:Y:S01]  /*05b0*/  SYNCS.EXCH.64 URZ, [UR5], UR10 ;  /* 0x0000000a05ff75b2 */ /* 0x0022a20008000100 */
[----:B------:R1:W3:Y:S01]  /*05c0*/  SYNCS.EXCH.64 URZ, [UR5+0x30], UR10 ;  /* 0x0000300a05ff75b2 */ /* 0x0002e20008000100 */
[----:B------:R1:W4:Y:S01]  /*05d0*/  SYNCS.EXCH.64 URZ, [UR5+0x8], UR10 ;  /* 0x0000080a05ff75b2 */ /* 0x0003220008000100 */
[----:B------:R1:W1:Y:S01]  /*05e0*/  SYNCS.EXCH.64 URZ, [UR5+0x38], UR10 ;  /* 0x0000380a05ff75b2 */ /* 0x0002620008000100 */
        /* <DEDUP_REMOVED lines=8> */
[----:B------:R-:W-:Y:S01]  /*0670*/  NOP ;  /* 0x0000000000007918 */ /* 0x000fe20000000000 */
.L_x_9:
[----:B------:R-:W2:Y:S01]  /*0680*/  SHFL.IDX PT, R2, R92, RZ, 0x1f ;  /* 0x00001fff5c027589 */ /* 0x000ea200000e0000 */
[----:B------:R-:W-:Y:S01]  /*0690*/  NOP ;  /* 0x0000000000007918 */ /* 0x000fe20000000000 */
[----:B--2---:R-:W-:-:S13]  /*06a0*/  ISETP.NE.AND P0, PT, R2, 0x1, PT ;  /* 0x000000010200780c */ /* 0x004fda0003f05270 */
[----:B------:R-:W-:Y:S05]  /*06b0*/  @P0 BRA `(.L_x_10) ;  /* 0x0000000000580947 */ /* 0x000fea0003800000 */
[----:B------:R-:W2:Y:S01]  /*06c0*/  S2UR UR7, SR_CgaCtaId ;  /* 0x00000000000779c3 */ /* 0x000ea20000008800 */
[----:B------:R-:W-:Y:S01]  /*06d0*/  UMOV UR9, 0x400 ;  /* 0x0000040000097882 */ /* 0x000fe20000000000 */
[----:B-1----:R-:W-:Y:S01]  /*06e0*/  UMOV UR5, 0x20 ;  /* 0x0000002000057882 */ /* 0x002fe20000000000 */
[----:B------:R-:W-:Y:S01]  /*06f0*/  UMOV UR4, 0x80 ;  /* 0x0000008000047882 */ /* 0x000fe20000000000 */
[----:B------:R-:W-:-:S04]  /*0700*/  UIADD3 UR10, UPT, UPT, -UR5, 0x100000, URZ ;  /* 0x00100000050a7890 */ /* 0x000fc8000fffe1ff */
[----:B------:R-:W-:Y:S02]  /*0710*/  USHF.L.U32 UR11, UR10, 0xb, URZ ;  /* 0x0000000b0a0b7899 */ /* 0x000fe400080006ff */
[----:B------:R-:W-:Y:S02]  /*0720*/  USHF.L.U32 UR10, UR10, 0x1, URZ ;  /* 0x000000010a0a7899 */ /* 0x000fe400080006ff */
[----:B------:R-:W-:-:S04]  /*0730*/  UIADD3 UR4, UPT, UPT, -UR4, 0x100000, URZ ;  /* 0x0010000004047890 */ /* 0x000fc8000fffe1ff */
[----:B------:R-:W-:Y:S02]  /*0740*/  USHF.L.U32 UR5, UR4, 0xb, URZ ;  /* 0x0000000b04057899 */ /* 0x000fe400080006ff */
[----:B------:R-:W-:Y:S01]  /*0750*/  USHF.L.U32 UR4, UR4, 0x1, URZ ;  /* 0x0000000104047899 */ /* 0x000fe200080006ff */
[----:B------:R-:W-:Y:S01]  /*0760*/  ELECT P0, URZ, PT ;  /* 0x0000000000ff782f */ /* 0x000fe20003800000 */
[----:B--2---:R-:W-:Y:S01]  /*0770*/  ULEA UR7, UR7, UR9, 0x18 ;  /* 0x0000000907077291 */ /* 0x004fe2000f8ec0ff */
[----:B------:R-:W1:Y:S11]  /*0780*/  FENCE.VIEW.ASYNC.S ;  /* 0x00000000000073c6 */ /* 0x000e760000000000 */
[----:B-1----:R2:W1:Y:S01]  /*0790*/  SYNCS.EXCH.64 URZ, [UR7+0x60], UR10 ;  /* 0x0000600a07ff75b2 */ /* 0x0024620008000100 */
[----:B------:R2:W1:Y:S01]  /*07a0*/  SYNCS.EXCH.64 URZ, [UR7+0x80], UR4 ;  /* 0x0000800407ff75b2 */ /* 0x0004620008000100 */
[----:B------:R2:W1:Y:S01]  /*07b0*/  SYNCS.EXCH.64 URZ, [UR7+0x68], UR10 ;  /* 0x0000680a07ff75b2 */ /* 0x0004620008000100 */
[----:B------:R2:W1:Y:S01]  /*07c0*/  SYNCS.EXCH.64 URZ, [UR7+0x88], UR4 ;  /* 0x0000880407ff75b2 */ /* 0x0004620008000100 */
[----:B------:R2:W1:Y:S01]  /*07d0*/  SYNCS.EXCH.64 URZ, [UR7+0x70], UR10 ;  /* 0x0000700a07ff75b2 */ /* 0x0004620008000100 */
[----:B------:R2:W1:Y:S01]  /*07e0*/  SYNCS.EXCH.64 URZ, [UR7+0x90], UR4 ;  /* 0x0000900407ff75b2 */ /* 0x0004620008000100 */
[----:B------:R2:W1:Y:S01]  /*07f0*/  SYNCS.EXCH.64 URZ, [UR7+0x78], UR10 ;  /* 0x0000780a07ff75b2 */ /* 0x0004620008000100 */
[----:B------:R2:W1:Y:S02]  /*0800*/  SYNCS.EXCH.64 URZ, [UR7+0x98], UR4 ;  /* 0x0000980407ff75b2 */ /* 0x0004640008000100 */
[----:B--2---:R-:W-:Y:S01]  /*0810*/  NOP ;  /* 0x0000000000007918 */ /* 0x004fe20000000000 */
.L_x_10:
[----:B------:R-:W2:Y:S01]  /*0820*/  SHFL.IDX PT, R2, R92, RZ, 0x1f ;  /* 0x00001fff5c027589 */ /* 0x000ea200000e0000 */
[----:B------:R-:W-:Y:S01]  /*0830*/  NOP ;  /* 0x0000000000007918 */ /* 0x000fe20000000000 */
[----:B--2---:R-:W-:-:S13]  /*0840*/  ISETP.NE.AND P0, PT, R2, 0x3, PT ;  /* 0x000000030200780c */ /* 0x004fda0003f05270 */
[----:B------:R-:W-:Y:S05]  /*0850*/  @P0 BRA `(.L_x_11) ;  /* 0x0000000000300947 */ /* 0x000fea0003800000 */
[----:B-1----:R-:W1:Y:S01]  /*0860*/  S2UR UR5, SR_CgaCtaId ;  /* 0x00000000000579c3 */ /* 0x002e620000008800 */
        /* <DEDUP_REMOVED lines=8> */
[----:B-1----:R2:W1:Y:S01]  /*08f0*/  SYNCS.EXCH.64 URZ, [UR5+0xa0], UR10 ;  /* 0x0000a00a05ff75b2 */ /* 0x0024620008000100 */
[----:B------:R2:W1:Y:S02]  /*0900*/  SYNCS.EXCH.64 URZ, [UR5+0xa8], UR10 ;  /* 0x0000a80a05ff75b2 */ /* 0x0004640008000100 */
[----:B--2---:R-:W-:Y:S01]  /*0910*/  NOP ;  /* 0x0000000000007918 */ /* 0x004fe20000000000 */
.L_x_11:
[----:B------:R-:W2:Y:S01]  /*0920*/  SHFL.IDX PT, R2, R92, RZ, 0x1f ;  /* 0x00001fff5c027589 */ /* 0x000ea200000e0000 */
[----:B------:R-:W-:Y:S01]  /*0930*/  NOP ;  /* 0x0000000000007918 */ /* 0x000fe20000000000 */
[----:B--2---:R-:W-:-:S13]  /*0940*/  ISETP.NE.AND P0, PT, R2, 0x4, PT ;  /* 0x000000040200780c */ /* 0x004fda0003f05270 */
[----:B------:R-:W-:Y:S05]  /*0950*/  @P0 BRA `(.L_x_12) ;  /* 0x00000000004c0947 */ /* 0x000fea0003800000 */
[----:B-1----:R-:W1:Y:S01]  /*0960*/  S2UR UR5, SR_CgaCtaId ;  /* 0x00000000000579c3 */ /* 0x002e620000008800 */
[----:B------:R-:W-:Y:S01]  /*0970*/  UMOV UR9, 0x100 ;  /* 0x0000010000097882 */ /* 0x000fe20000000000 */
[----:B------:R-:W-:Y:S01]  /*0980*/  UMOV UR7, 0x400 ;  /* 0x0000040000077882 */ /* 0x000fe20000000000 */
[----:B------:R-:W-:Y:S01]  /*0990*/  USEL UR9, UR9, 0xe0, UP2 ;  /* 0x000000e009097887 */ /* 0x000fe20009000000 */
[----:B------:R-:W-:Y:S01]  /*09a0*/  UMOV UR4, 0x1 ;  /* 0x0000000100047882 */ /* 0x000fe20000000000 */
[----:B------:R-:W-:Y:S01]  /*09b0*/  ELECT P0, URZ, PT ;  /* 0x0000000000ff782f */ /* 0x000fe20003800000 */
[----:B------:R-:W-:-:S04]  /*09c0*/  UIADD3 UR10, UPT, UPT, -UR4, 0x100000, URZ ;  /* 0x00100000040a7890 */ /* 0x000fc8000fffe1ff */
[----:B------:R-:W-:Y:S02]  /*09d0*/  USHF.L.U32 UR11, UR10, 0xb, URZ ;  /* 0x0000000b0a0b7899 */ /* 0x000fe400080006ff */
[----:B------:R-:W-:Y:S02]  /*09e0*/  USHF.L.U32 UR10, UR10, 0x1, URZ ;  /* 0x000000010a0a7899 */ /* 0x000fe400080006ff */
[----:B------:R-:W-:-:S04]  /*09f0*/  UIADD3 UR12, UPT, UPT, -UR9, 0x100000, URZ ;  /* 0x00100000090c7890 */ /* 0x000fc8000fffe1ff */
[----:B------:R-:W-:Y:S02]  /*0a00*/  USHF.L.U32 UR13, UR12, 0xb, URZ ;  /* 0x0000000b0c0d7899 */ /* 0x000fe400080006ff */
[----:B------:R-:W-:Y:S02]  /*0a10*/  USHF.L.U32 UR12, UR12, 0x1, URZ ;  /* 0x000000010c0c7899 */ /* 0x000fe400080006ff */
[----:B-1----:R-:W-:Y:S01]  /*0a20*/  ULEA UR5, UR5, UR7, 0x18 ;  /* 0x0000000705057291 */ /* 0x002fe2000f8ec0ff */
[----:B------:R-:W1:Y:S11]  /*0a30*/  FENCE.VIEW.ASYNC.S ;  /* 0x00000000000073c6 */ /* 0x000e760000000000 */
[----:B-1----:R2:W1:Y:S01]  /*0a40*/  SYNCS.EXCH.64 URZ, [UR5+0xb0], UR10 ;  /* 0x0000b00a05ff75b2 */ /* 0x0024620008000100 */
[----:B------:R2:W1:Y:S01]  /*0a50*/  SYNCS.EXCH.64 URZ, [UR5+0xc0], UR12 ;  /* 0x0000c00c05ff75b2 */ /* 0x0004620008000100 */
[----:B------:R2:W1:Y:S01]  /*0a60*/  SYNCS.EXCH.64 URZ, [UR5+0xb8], UR10 ;  /* 0x0000b80a05ff75b2 */ /* 0x0004620008000100 */
[----:B------:R2:W1:Y:S02]  /*0a70*/  SYNCS.EXCH.64 URZ, [UR5+0xc8], UR12 ;  /* 0x0000c80c05ff75b2 */ /* 0x0004640008000100 */
[----:B--2---:R-:W-:Y:S01]  /*0a80*/  NOP ;  /* 0x0000000000007918 */ /* 0x004fe20000000000 */
.L_x_12:
        /* <DEDUP_REMOVED lines=26> */
.L_x_13:
        /* <DEDUP_REMOVED lines=18> */
.L_x_14:
[----:B-1----:R-:W1:Y:S01]  /*0d50*/  S2UR UR5, SR_CTAID.X ;  /* 0x00000000000579c3 */ /* 0x002e620000002500 */
[----:B------:R-:W-:-:S05]  /*0d60*/  CS2R.32 R87, SR_CgaSize ;  /* 0x0000000000577805 */ /* 0x000fca0000008a00 */
[----:B------:R-:W-:-:S05]  /*0d70*/  IMAD R87, R87, -0xa0, RZ ;  /* 0xffffff6057577824 */ /* 0x000fca00078e02ff */
[----:B------:R-:W-:-:S14]  /*0d80*/  R2UR UR9, R87 ;  /* 0x00000000570972ca */ /* 0x000fdc00000e0000 */
[----:B------:R-:W2:Y:S01]  /*0d90*/  LDCU UR9, c[0x0][UR9+0x2b0] ;  /* 0x00005600090977ac */ /* 0x000ea20008000800 */
[----:B------:R-:W-:Y:S01]  /*0da0*/  NOP ;  /* 0x0000000000007918 */ /* 0x000fe20000000000 */
[----:B------:R-:W-:-:S05]  /*0db0*/  CS2R.32 R87, SR_CgaSize ;  /* 0x0000000000577805 */ /* 0x000fca0000008a00 */
[----:B------:R-:W-:-:S05]  /*0dc0*/  IMAD R87, R87, -0xa0, RZ ;  /* 0xffffff6057577824 */ /* 0x000fca00078e02ff */
[----:B------:R-:W-:-:S14]  /*0dd0*/  R2UR UR7, R87 ;  /* 0x00000000570772ca */ /* 0x000fdc00000e0000 */
[----:B------:R-:W3:Y:S01]  /*0de0*/  LDCU UR7, c[0x0][UR7+0x2b4] ;  /* 0x00005680070777ac */ /* 0x000ee20008000800 */
[----:B------:R-:W4:Y:S08]  /*0df0*/  S2UR UR4, SR_CTAID.Y ;  /* 0x00000000000479c3 */ /* 0x000f300000002600 */
[----:B------:R-:W3:Y:S01]  /*0e00*/  LDC R10, c[0x0][0xb24] ;  /* 0x0002c900ff0a7b82 */ /* 0x000ee20000000800 */
[----:B-1----:R-:W-:-:S02]  /*0e10*/  I2FP.F32.U32 R87, UR5 ;  /* 0x0000000500577c45 */ /* 0x002fc40008201000 */
[----:B------:R-:W-:-:S05]  /*0e20*/  CS2R.32 R3, SR_CgaSize ;  /* 0x0000000000037805 */ /* 0x000fca0000008a00 */
[----:B------:R-:W-:-:S06]  /*0e30*/  IMAD R3, R3, -0xa0, RZ ;  /* 0xffffff6003037824 */ /* 0x000fcc00078e02ff */
[----:B------:R-:W1:Y:S01]  /*0e40*/  LDC R3, c[0x0][R3+0x2a0] ;  /* 0x0000a80003037b82 */ /* 0x000e620000000800 */
[----:B------:R-:W-:Y:S01]  /*0e50*/  MOV R15, UR5 ;  /* 0x00000005000f7c02 */ /* 0x000fe20008000f00 */
[----:B--2---:R-:W-:Y:S01]  /*0e60*/  FMUL R87, R87, UR9 ;  /* 0x0000000957577c20 */ /* 0x004fe20008400000 */
[----:B----4-:R-:W-:Y:S02]  /*0e70*/  I2FP.F32.U32 R86, UR4 ;  /* 0x0000000400567c45 */ /* 0x010fe40008201000 */
[----:B------:R-:W-:-:S05]  /*0e80*/  CS2R.32 R2, SR_CgaSize ;  /* 0x0000000000027805 */ /* 0x000fca0000008a00 */
[----:B------:R-:W-:-:S06]  /*0e90*/  IMAD R2, R2, -0xa0, RZ ;  /* 0xffffff6002027824 */ /* 0x000fcc00078e02ff */
[----:B------:R-:W2:Y:S01]  /*0ea0*/  LDC R2, c[0x0][R2+0x2a4] ;  /* 0x0000a90002027b82 */ /* 0x000ea20000000800 */
[----:B------:R-:W-:Y:S01]  /*0eb0*/  MOV R14, UR4 ;  /* 0x00000004000e7c02 */ /* 0x000fe20008000f00 */
[----:B------:R-:W4:Y:S01]  /*0ec0*/  F2I.U32.TRUNC.NTZ R87, R87 ;  /* 0x0000005700577305 */ /* 0x000f22000020f000 */
[----:B---3--:R-:W-:-:S05]  /*0ed0*/  FMUL R86, R86, UR7 ;  /* 0x0000000756567c20 */ /* 0x008fca0008400000 */
[----:B------:R-:W-:Y:S01]  /*0ee0*/  BAR.SYNC.DEFER_BLOCKING 0x0 ;  /* 0x0000000000007b1d */ /* 0x000fe20000010000 */
[----:B------:R-:W-:-:S05]  /*0ef0*/  ISETP.GE.AND P0, PT, R10, 0x1, PT ;  /* 0x000000010a00780c */ /* 0x000fca0003f06270 */
[----:B------:R-:W3:Y:S02]  /*0f00*/  F2I.U32.TRUNC.NTZ R86, R86 ;  /* 0x0000005600567305 */ /* 0x000ee4000020f000 */
[----:B------:R-:W2:Y:S01]  /*0f10*/  S2UR UR36, SR_CTAID.Z ;  /* 0x00000000002479c3 */ /* 0x000ea20000002700 */
[----:B----4-:R-:W-:-:S05]  /*0f20*/  IADD3 R87, PT, PT, -R87, RZ, RZ ;  /* 0x000000ff57577210 */ /* 0x010fca0007ffe1ff */
[----:B-1----:R-:W-:Y:S01]  /*0f30*/  IMAD R87, R3, R87, UR5 ;  /* 0x0000000503577e24 */ /* 0x002fe2000f8e0257 */
[----:B---3--:R-:W-:-:S05]  /*0f40*/  IADD3 R86, PT, PT, -R86, RZ, RZ ;  /* 0x000000ff56567210 */ /* 0x008fca0007ffe1ff */
[----:B--2---:R-:W-:Y:S01]  /*0f50*/  IMAD R86, R2, R86, UR4 ;  /* 0x0000000402567e24 */ /* 0x004fe2000f8e0256 */
[----:B------:R-:W-:Y:S06]  /*0f60*/  @!P0 BRA `(.L_x_15) ;  /* 0x0000000000b88947 */ /* 0x000fec0003800000 */
[----:B------:R-:W1:Y:S01]  /*0f70*/  LDC.64 R4, c[0x0][0xb18] ;  /* 0x0002c600ff047b82 */ /* 0x000e620000000a00 */
[----:B------:R-:W-:-:S07]  /*0f80*/  ISETP.NE.AND P0, PT, R10, 0x1, PT ;  /* 0x000000010a00780c */ /* 0x000fce0003f05270 */
[----:B------:R-:W2:Y:S08]  /*0f90*/  LDC R9, c[0x0][0xb0c] ;  /* 0x0002c300ff097b82 */ /* 0x000eb00000000800 */
[----:B------:R-:W3:Y:S08]  /*0fa0*/  LDC R12, c[0x0][0x370] ;  /* 0x0000dc00ff0c7b82 */ /* 0x000ef00000000800 */
[----:B------:R-:W4:Y:S01]  /*0fb0*/  LDC R11, c[0x0][0x374] ;  /* 0x0000dd00ff0b7b82 */ /* 0x000f220000000800 */
[----:B-1----:R-:W-:-:S07]  /*0fc0*/  ISETP.NE.AND P1, PT, R4, 0x1, PT ;  /* 0x000000010400780c */ /* 0x002fce0003f25270 */
[----:B------:R-:W3:Y:S01]  /*0fd0*/  LDC.64 R6, c[0x0][0xb10] ;  /* 0x0002c400ff067b82 */ /* 0x000ee20000000a00 */
[----:B--2---:R-:W-:-:S07]  /*0fe0*/  ISETP.NE.AND P2, PT, R9, 0x1, PT ;  /* 0x000000010900780c */ /* 0x004fce0003f45270 */
[----:B------:R-:W1:Y:S08]  /*0ff0*/  LDC R8, c[0x0][0xb20] ;  /* 0x0002c800ff087b82 */ /* 0x000e700000000800 */
[----:B------:R-:W2:Y:S01]  /*1000*/  LDC.64 R2, c[0x0][0xb28] ;  /* 0x0002ca00ff027b82 */ /* 0x000ea20000000a00 */
[----:B----4-:R-:W-:-:S04]  /*1010*/  IMAD.HI.U32 R13, R11, R5, RZ ;  /* 0x000000050b0d7227 */ /* 0x010fc800078e00ff */
[----:B------:R-:W-:-:S04]  /*1020*/  IMAD.HI.U32 R5, R14, R5, RZ ;  /* 0x000000050e057227 */ /* 0x000fc800078e00ff */
[----:B---3--:R-:W-:-:S05]  /*1030*/  IMAD.HI.U32 R16, R12, R6, RZ ;  /* 0x000000060c107227 */ /* 0x008fca00078e00ff */
[-C--:B------:R-:W-:Y:S01]  /*1040*/  @P2 SHF.R.U32.HI R12, RZ, R7.reuse, R16 ;  /* 0x00000007ff0c2219 */ /* 0x080fe20000011610 */
[----:B------:R-:W-:Y:S01]  /*1050*/  IMAD.HI.U32 R16, R15, R6, RZ ;  /* 0x000000060f107227 */ /* 0x000fe200078e00ff */
[-C--:B-1----:R-:W-:Y:S02]  /*1060*/  @P1 SHF.R.U32.HI R11, RZ, R8.reuse, R13 ;  /* 0x00000008ff0b1219 */ /* 0x082fe4000001160d */
[----:B------:R-:W-:Y:S02]  /*1070*/  SHF.R.U32.HI R5, RZ, R8, R5 ;  /* 0x00000008ff057219 */ /* 0x000fe40000011605 */
[----:B------:R-:W-:Y:S02]  /*1080*/  SHF.R.U32.HI R16, RZ, R7, R16 ;  /* 0x00000007ff107219 */ /* 0x000fe40000011610 */
[----:B------:R-:W-:Y:S01]  /*1090*/  SEL R5, R14, R5, !P1 ;  /* 0x000000050e057207 */ /* 0x000fe20004800000 */
[----:B--2---:R-:W-:Y:S01]  /*10a0*/  IMAD.HI.U32 R13, R11, R2, RZ ;  /* 0x000000020b0d7227 */ /* 0x004fe200078e00ff */
[----:B------:R-:W-:-:S03]  /*10b0*/  SEL R16, R15, R16, !P2 ;  /* 0x000000100f107207 */ /* 0x000fc60005000000 */
[----:B------:R-:W-:Y:S01]  /*10c0*/  IMAD.HI.U32 R6, R12, R2, RZ ;  /* 0x000000020c067227 */ /* 0x000fe200078e00ff */
[----:B------:R-:W-:-:S04]  /*10d0*/  @P0 SHF.R.U32.HI R11, RZ, R3, R13 ;  /* 0x00000003ff0b0219 */ /* 0x000fc8000001160d */
[----:B------:R-:W-:Y:S01]  /*10e0*/  @P0 SHF.R.U32.HI R12, RZ, R3, R6 ;  /* 0x00000003ff0c0219 */ /* 0x000fe20000011606 */
[----:B------:R-:W-:-:S04]  /*10f0*/  IMAD R11, R11, R10, RZ ;  /* 0x0000000a0b0b7224 */ /* 0x000fc800078e02ff */
[----:B------:R-:W-:Y:S01]  /*1100*/  IMAD R6, R12, R10, RZ ;  /* 0x0000000a0c067224 */ /* 0x000fe200078e02ff */
[----:B------:R-:W-:-:S04]  /*1110*/  ISETP.GE.AND P1, PT, R5, R11, PT ;  /* 0x0000000b0500720c */ /* 0x000fc80003f26270 */
[----:B------:R-:W-:Y:S01]  /*1120*/  ISETP.GE.OR P1, PT, R16, R6, P1 ;  /* 0x000000061000720c */ /* 0x000fe20000f26670 */
[----:B------:R-:W-:-:S05]  /*1130*/  IMAD.HI.U32 R6, R5, R2, RZ ;  /* 0x0000000205067227 */ /* 0x000fca00078e00ff */
[----:B------:R-:W-:-:S04]  /*1140*/  SHF.R.U32.HI R6, RZ, R3, R6 ;  /* 0x00000003ff067219 */ /* 0x000fc80000011606 */
[----:B------:R-:W-:-:S03]  /*1150*/  SEL R6, R5, R6, !P0 ;  /* 0x0000000605067207 */ /* 0x000fc60004000000 */
[----:B------:R-:W-:Y:S01]  /*1160*/  @!P1 IMAD.HI.U32 R7, R16, R2, RZ ;  /* 0x0000000210079227 */ /* 0x000fe200078e00ff */
[----:B------:R-:W-:-:S04]  /*1170*/  IADD3 R2, PT, PT, -R6, RZ, RZ ;  /* 0x000000ff06027210 */ /* 0x000fc80007ffe1ff */
[----:B------:R-:W-:Y:S01]  /*1180*/  @!P1 SHF.R.U32.HI R3, RZ, R3, R7 ;  /* 0x00000003ff039219 */ /* 0x000fe20000011607 */
[----:B------:R-:W-:Y:S01]  /*1190*/  IMAD R2, R10, R2, R5 ;  /* 0x000000020a027224 */ /* 0x000fe200078e0205 */
[----:B------:R-:W-:Y:S02]  /*11a0*/  IADD3 R7, PT, PT, -R5, RZ, RZ ;  /* 0x000000ff05077210 */ /* 0x000fe40007ffe1ff */
[----:B------:R-:W-:-:S03]  /*11b0*/  @!P1 SEL R3, R16, R3, !P0 ;  /* 0x0000000310039207 */ /* 0x000fc60004000000 */
[----:B------:R-:W-:Y:S02]  /*11c0*/  IMAD R7, R4, R7, R14 ;  /* 0x0000000704077224 */ /* 0x000fe400078e020e */
[--C-:B------:R-:W-:Y:S02]  /*11d0*/  @!P1 IMAD.IADD R6, R6, 0x1, -R3.reuse ;  /* 0x0000000106069824 */ /* 0x100fe400078e0a03 */
[----:B------:R-:W-:Y:S01]  /*11e0*/  @!P1 IMAD R3, R2, R12, R3 ;  /* 0x0000000c02039224 */ /* 0x000fe200078e0203 */
[----:B------:R-:W-:Y:S01]  /*11f0*/  IADD3 R2, PT, PT, -R16, RZ, RZ ;  /* 0x000000ff10027210 */ /* 0x000fe20007ffe1ff */
[----:B------:R-:W-:Y:S02]  /*1200*/  @!P1 IMAD R5, R6, R10, R16 ;  /* 0x0000000a06059224 */ /* 0x000fe400078e0210 */
[----:B------:R-:W-:Y:S02]  /*1210*/  @!P1 IMAD.MOV.U32 R16, RZ, RZ, R3 ;  /* 0x000000ffff109224 */ /* 0x000fe400078e0003 */
[----:B------:R-:W-:-:S02]  /*1220*/  IMAD R2, R9, R2, R15 ;  /* 0x0000000209027224 */ /* 0x000fc400078e020f */
[----:B------:R-:W-:Y:S02]  /*1230*/  IMAD R14, R5, R4, R7 ;  /* 0x00000004050e7224 */ /* 0x000fe400078e0207 */
[----:B------:R-:W-:Y:S02]  /*1240*/  IMAD R15, R16, R9, R2 ;  /* 0x00000009100f7224 */ /* 0x000fe400078e0202 */
.L_x_15:
[----:B------:R-:W1:Y:S01]  /*1250*/  LDCU UR4, c[0x0][0xb30] ;  /* 0x00016600ff0477ac */ /* 0x000e620008000800 */
[----:B------:R-:W2:Y:S08]  /*1260*/  S2UR UR37, SR_CgaCtaId ;  /* 0x00000000002579c3 */ /* 0x000eb00000008800 */
[----:B------:R-:W3:Y:S01]  /*1270*/  LDC R40, c[0x0][0xb24] ;  /* 0x0002c900ff287b82 */ /* 0x000ee20000000800 */
[----:B-1----:R-:W-:-:S09]  /*1280*/  UISETP.NE.AND UP1, UPT, UR4, 0x1, UPT ;  /* 0x000000010400788c */ /* 0x002fd2000bf25270 */
[----:B--2---:R-:W-:Y:S05]  /*1290*/  BRA.U UP1, `(.L_x_16) ;  /* 0x0000000101407547 */ /* 0x004fea000b800000 */
[----:B------:R-:W1:Y:S08]  /*12a0*/  LDC.64 R4, c[0x0][0xb10] ;  /* 0x0002c400ff047b82 */ /* 0x000e700000000a00 */
[----:B------:R-:W2:Y:S08]  /*12b0*/  LDC.64 R2, c[0x0][0xb18] ;  /* 0x0002c600ff027b82 */ /* 0x000eb00000000a00 */
[----:B------:R-:W4:Y:S08]  /*12c0*/  LDC R6, c[0x0][0xb20] ;  /* 0x0002c800ff067b82 */ /* 0x000f300000000800 */
[----:B------:R-:W3:Y:S01]  /*12d0*/  LDC R7, c[0x0][0xb0c] ;  /* 0x0002c300ff077b82 */ /* 0x000ee20000000800 */
[----:B-1----:R-:W-:-:S05]  /*12e0*/  IMAD.HI.U32 R4, R15, R4, RZ ;  /* 0x000000040f047227 */ /* 0x002fca00078e00ff */
[----:B------:R-:W-:Y:S01]  /*12f0*/  SHF.R.U32.HI R4, RZ, R5, R4 ;  /* 0x00000005ff047219 */ /* 0x000fe20000011604 */
[----:B--2---:R-:W-:Y:S01]  /*1300*/  IMAD.HI.U32 R3, R14, R3, RZ ;  /* 0x000000030e037227 */ /* 0x004fe200078e00ff */
[----:B------:R-:W-:-:S04]  /*1310*/  ISETP.NE.AND P0, PT, R2, 0x1, PT ;  /* 0x000000010200780c */ /* 0x000fc80003f05270 */
[----:B----4-:R-:W-:-:S04]  /*1320*/  SHF.R.U32.HI R3, RZ, R6, R3 ;  /* 0x00000006ff037219 */ /* 0x010fc80000011603 */
[----:B------:R-:W-:Y:S02]  /*1330*/  SEL R3, R14, R3, !P0 ;  /* 0x000000030e037207 */ /* 0x000fe40004000000 */
[----:B---3--:R-:W-:-:S04]  /*1340*/  ISETP.NE.AND P1, PT, R7, 0x1, PT ;  /* 0x000000010700780c */ /* 0x008fc80003f25270 */
[----:B------:R-:W-:-:S05]  /*1350*/  SEL R4, R15, R4, !P1 ;  /* 0x000000040f047207 */ /* 0x000fca0004800000 */
[----:B------:R-:W-:Y:S02]  /*1360*/  IMAD.IADD R5, R3, 0x1, -R4 ;  /* 0x0000000103057824 */ /* 0x000fe400078e0a04 */
[----:B------:R-:W-:Y:S02]  /*1370*/  IMAD.IADD R3, R4, 0x1, -R3 ;  /* 0x0000000104037824 */ /* 0x000fe400078e0a03 */
[----:B------:R-:W-:Y:S02]  /*1380*/  IMAD R15, R5, R7, R15 ;  /* 0x00000007050f7224 */ /* 0x000fe400078e020f */
[----:B------:R-:W-:-:S07]  /*1390*/  IMAD R14, R3, R2, R14 ;  /* 0x00000002030e7224 */ /* 0x000fce00078e020e */
.L_x_16:
[----:B------:R-:W-:Y:S01]  /*13a0*/  BAR.SYNC.DEFER_BLOCKING 0x0 ;  /* 0x0000000000007b1d */ /* 0x000fe20000010000 */
[----:B------:R-:W-:Y:S01]  /*13b0*/  UISETP.NE.AND UP1, UPT, UR8, 0x2, UPT ;  /* 0x000000020800788c */ /* 0x000fe2000bf25270 */
[----:B------:R-:W-:Y:S02]  /*13c0*/  ISETP.NE.OR P5, PT, R0, 0x2, !P5 ;  /* 0x000000020000780c */ /* 0x000fe40006fa5670 */
[----:B------:R-:W-:-:S06]  /*13d0*/  LOP3.LUT R2, R101, 0x1f, RZ, 0xc0, !PT ;  /* 0x0000001f65027812 */ /* 0x000fcc00078ec0ff */
[----:B------:R-:W-:Y:S05]  /*13e0*/  BRA.U UP1, `(.L_x_17) ;  /* 0x00000011019c7547 */ /* 0x000fea000b800000 */
[----:B------:R-:W1:Y:S01]  /*13f0*/  LDCU UR13, c[0x0][0x38c] ;  /* 0x00007180ff0d77ac */ /* 0x000e620008000800 */
[----:B------:R-:W2:Y:S01]  /*1400*/  LDC R8, c[0x0][0x370] ;  /* 0x0000dc00ff087b82 */ /* 0x000ea20000000800 */
[----:B------:R-:W-:Y:S01]  /*1410*/  PLOP3.LUT P1, PT, PT, PT, UP2, 0x80, 0x8 ;  /* 0x000000000008781c */ /* 0x000fe20003f2f028 */
[----:B------:R-:W-:Y:S01]  /*1420*/  IMAD.MOV.U32 R17, RZ, RZ, 0x1 ;  /* 0x00000001ff117424 */ /* 0x000fe200078e00ff */
[----:B------:R-:W-:Y:S01]  /*1430*/  ISETP.EQ.OR P4, PT, R2, RZ, P5 ;  /* 0x000000ff0200720c */ /* 0x000fe20002f82670 */
[----:B------:R-:W-:Y:S01]  /*1440*/  IMAD.MOV.U32 R16, RZ, RZ, RZ ;  /* 0x000000ffff107224 */ /* 0x000fe200078e00ff */
[----:B------:R-:W-:Y:S02]  /*1450*/  PLOP3.LUT P1, PT, P1, PT, PT, 0x8, 0x80 ;  /* 0x000000000080781c */ /* 0x000fe40000f2e170 */
[----:B------:R-:W-:Y:S01]  /*1460*/  CS2R R12, SRZ ;  /* 0x00000000000c7805 */ /* 0x000fe2000001ff00 */
[----:B------:R-:W-:Y:S01]  /*1470*/  IMAD.MOV.U32 R11, RZ, RZ, 0x1 ;  /* 0x00000001ff0b7424 */ /* 0x000fe200078e00ff */
[----:B------:R-:W4:Y:S01]  /*1480*/  LDC R0, c[0x0][0x374] ;  /* 0x0000dd00ff007b82 */ /* 0x000f220000000800 */
[----:B------:R-:W2:Y:S01]  /*1490*/  LDCU.64 UR22, c[0x0][0x348] ;  /* 0x00006900ff1677ac */ /* 0x000ea20008000a00 */
[----:B------:R-:W-:Y:S01]  /*14a0*/  UMOV UR6, URZ ;  /* 0x000000ff00067c82 */ /* 0x000fe20008000000 */
[----:B-1----:R-:W-:-:S04]  /*14b0*/  UIADD3 UR5, UPT, UPT, UR13, 0x3f, URZ ;  /* 0x0000003f0d057890 */ /* 0x002fc8000fffe0ff */
[----:B------:R-:W-:-:S04]  /*14c0*/  USHF.R.S32.HI UR4, URZ, 0x1f, UR5 ;  /* 0x0000001fff047899 */ /* 0x000fc80008011405 */
[----:B------:R-:W-:-:S04]  /*14d0*/  ULEA.HI UR4, UR4, UR5, URZ, 0x6 ;  /* 0x0000000504047291 */ /* 0x000fc8000f8f30ff */
[----:B------:R-:W-:Y:S02]  /*14e0*/  USHF.R.S32.HI UR15, URZ, 0x6, UR4 ;  /* 0x00000006ff0f7899 */ /* 0x000fe40008011404 */
[----:B------:R-:W-:Y:S02]  /*14f0*/  UIADD3 UR4, UPT, UPT, UR13, -0x1, URZ ;  /* 0xffffffff0d047890 */ /* 0x000fe4000fffe0ff */
[----:B------:R-:W-:Y:S02]  /*1500*/  UISETP.LT.U32.AND UP0, UPT, UR15, 0x6, UPT ;  /* 0x000000060f00788c */ /* 0x000fe4000bf01070 */
[----:B------:R-:W-:Y:S02]  /*1510*/  UISETP.GE.U32.AND UP1, UPT, UR4, -0x7f, UPT ;  /* 0xffffff810400788c */ /* 0x000fe4000bf26070 */
[----:B------:R-:W-:Y:S02]  /*1520*/  USEL UR14, UR15, 0x6, UP0 ;  /* 0x000000060f0e7887 */ /* 0x000fe40008000000 */
[----:B------:R-:W-:-:S02]  /*1530*/  UIADD3 UR13, UPT, UPT, UR13, 0x7e, URZ ;  /* 0x0000007e0d0d7890 */ /* 0x000fc4000fffe0ff */
[----:B------:R-:W-:Y:S02]  /*1540*/  UIADD3 UR5, UPT, UPT, UR14, -0x1, URZ ;  /* 0xffffffff0e057890 */ /* 0x000fe4000fffe0ff */
[----:B------:R-:W-:-:S03]  /*1550*/  UIADD3 UR7, UPT, UPT, UR15, -UR14, URZ ;  /* 0x8000000e0f077290 */ /* 0x000fc6000fffe0ff */
[----:B------:R-:W-:-:S04]  /*1560*/  @UP1 UIADD3 UR5, UPT, UPT, UR14, URZ, URZ ;  /* 0x000000ff0e051290 */ /* 0x000fc8000fffe0ff */
[----:B--2---:R-:W-:-:S12]  /*1570*/  UIADD3 UR5, UPT, UPT, UR5, 0x1, URZ ;  /* 0x0000000105057890 */ /* 0x004fd8000fffe0ff */
.L_x_35:
[----:B------:R-:W-:Y:S01]  /*1580*/  UISETP.NE.AND UP0, UPT, UR37, URZ, UPT ;  /* 0x000000ff2500728c */ /* 0x000fe2000bf05270 */
[----:B------:R-:W1:Y:S08]  /*1590*/  S2UR UR37, SR_CgaCtaId ;  /* 0x00000000002579c3 */ /* 0x000e700000008800 */
[----:B------:R-:W-:Y:S05]  /*15a0*/  BRA.U UP0, `(.L_x_18) ;  /* 0x0000000100347547 */ /* 0x000fea000b800000 */
[----:B------:R-:W2:Y:S01]  /*15b0*/  S2R R2, SR_CgaCtaId ;  /* 0x0000000000027919 */ /* 0x000ea20000008800 */
[----:B------:R-:W-:-:S04]  /*15c0*/  MOV R3, 0x400 ;  /* 0x0000040000037802 */ /* 0x000fc80000000f00 */
[----:B--2---:R-:W-:Y:S02]  /*15d0*/  LEA R2, R2, R3, 0x18 ;  /* 0x0000000302027211 */ /* 0x004fe400078ec0ff */
[----:B------:R-:W-:-:S03]  /*15e0*/  SHF.L.U32 R3, R11, 0x1f, RZ ;  /* 0x0000001f0b037819 */ /* 0x000fc600000006ff */
[----:B------:R-:W-:-:S04]  /*15f0*/  IMAD R2, R12, 0x8, R2 ;  /* 0x000000080c027824 */ /* 0x000fc800078e0202 */
[----:B------:R-:W2:Y:S02]  /*1600*/  SYNCS.PHASECHK.TRANS64.TRYWAIT P0, [R2+URZ+0x120], R3 ;  /* 0x00012003020075a7 */ /* 0x000ea400080011ff */
[----:B--2---:R-:W-:Y:S05]  /*1610*/  @!P0 BRA `(.L_x_19) ;  /* 0x0000007400f48947 */ /* 0x004fea0003800000 */
.L_x_133:
[----:B------:R-:W-:Y:S01]  /*1620*/  VIADD R12, R12, 0x1 ;  /* 0x000000010c0c7836 */ /* 0x000fe20000000000 */
[----:B------:R2:W-:Y:S04]  /*1630*/  SYNCS.ARRIVE.TRANS64.A1T0 RZ, [R2+URZ+0x110], RZ ;  /* 0x000110ff02ff79a7 */ /* 0x0005e800081000ff */
[----:B------:R-:W-:-:S04]  /*1640*/  ISETP.NE.AND P0, PT, R12, 0x2, PT ;  /* 0x000000020c00780c */ /* 0x000fc80003f05270 */
[----:B------:R-:W-:Y:S02]  /*1650*/  SEL R12, R12, RZ, P0 ;  /* 0x000000ff0c0c7207 */ /* 0x000fe40000000000 */
[----:B--2---:R-:W-:-:S04]  /*1660*/  SEL R2, RZ, 0x1, P0 ;  /* 0x00000001ff027807 */ /* 0x004fc80000000000 */
[----:B------:R-:W-:-:S07]  /*1670*/  LOP3.LUT R11, R11, R2, RZ, 0x3c, !PT ;  /* 0x000000020b0b7212 */ /* 0x000fce00078e3cff */
.L_x_18:
[----:B------:R-:W-:Y:S01]  /*1680*/  UMOV UR4, 0x400 ;  /* 0x0000040000047882 */ /* 0x000fe20000000000 */
[----:B------:R-:W-:Y:S01]  /*1690*/  SHF.L.U32 R2, R17, 0x1f, RZ ;  /* 0x0000001f11027819 */ /* 0x000fe200000006ff */
[----:B-1----:R-:W-:Y:S01]  /*16a0*/  ULEA UR4, UR37, UR4, 0x18 ;  /* 0x0000000425047291 */ /* 0x002fe2000f8ec0ff */
[----:B------:R-:W-:Y:S01]  /*16b0*/  R2UR UR35, R15 ;  /* 0x000000000f2372ca */ /* 0x000fe200000e0000 */
[----:B------:R-:W-:Y:S01]  /*16c0*/  UISETP.GE.U32.AND UP0, UPT, UR13, 0x7f, UPT ;  /* 0x0000007f0d00788c */ /* 0x000fe2000bf06070 */
[----:B------:R-:W-:Y:S01]  /*16d0*/  R2UR UR11, R14 ;  /* 0x000000000e0b72ca */ /* 0x000fe200000e0000 */
[----:B------:R-:W-:Y:S01]  /*16e0*/  ULEA UR8, UR6, UR4, 0x3 ;  /* 0x0000000406087291 */ /* 0x000fe2000f8e18ff */
[----:B------:R-:W-:-:S08]  /*16f0*/  UMOV UR24, URZ ;  /* 0x000000ff00187c82 */ /* 0x000fd00008000000 */
[----:B------:R1:W2:Y:S01]  /*1700*/  SYNCS.PHASECHK.TRANS64.TRYWAIT P0, [UR8+0x30], R2 ;  /* 0x00003002ff0075a7 */ /* 0x0002a20008001108 */
[----:B------:R-:W-:Y:S02]  /*1710*/  USHF.L.U32 UR35, UR35, 0x7, URZ ;  /* 0x0000000723237899 */ /* 0x000fe400080006ff */
[----:B------:R-:W-:Y:S01]  /*1720*/  USHF.L.U32 UR11, UR11, 0x7, URZ ;  /* 0x000000070b0b7899 */ /* 0x000fe200080006ff */
[----:B------:R-:W-:Y:S11]  /*1730*/  BRA.U !UP0, `(.L_x_20) ;  /* 0x0000000108a47547 */ /* 0x000ff6000b800000 */
[----:B------:R-:W-:Y:S01]  /*1740*/  UMOV UR16, URZ ;  /* 0x000000ff00107c82 */ /* 0x000fe20008000000 */
[----:B------:R-:W-:-:S05]  /*1750*/  UMOV UR17, UR6 ;  /* 0x0000000600117c82 */ /* 0x000fca0008000000 */
.L_x_25:
[----:B-1----:R-:W-:Y:S01]  /*1760*/  ULEA UR33, UR17, UR4, 0x3 ;  /* 0x0000000411217291 */ /* 0x002fe2000f8e18ff */
[----:B--2---:R-:W-:Y:S01]  /*1770*/  @!P5 MOV R3, 0x8000 ;  /* 0x000080000003d802 */ /* 0x004fe20000000f00 */
[----:B--2---:R-:W-:Y:S10]  /*1780*/  @P0 BRA `(.L_x_21) ;  /* 0x00000000000c0947 */ /* 0x004ff40003800000 */
[----:B------:R-:W-:-:S04]  /*1790*/  SHF.L.U32 R4, R17, 0x1f, RZ ;  /* 0x0000001f11047819 */ /* 0x000fc800000006ff */
[----:B------:R-:W2:Y:S02]  /*17a0*/  SYNCS.PHASECHK.TRANS64.TRYWAIT P0, [UR33+0x30], R4 ;  /* 0x00003004ff0075a7 */ /* 0x000ea40008001121 */
[----:B--2---:R-:W-:Y:S05]  /*17b0*/  @!P0 BRA `(.L_x_22) ;  /* 0x0000007400a08947 */ /* 0x004fea0003800000 */
.L_x_21:
[----:B------:R2:W-:Y:S01]  /*17c0*/  @!P5 SYNCS.ARRIVE.TRANS64 RZ, [UR33], R3 ;  /* 0x00000003ffffd9a7 */ /* 0x0005e20008000021 */
[----:B------:R-:W-:Y:S04]  /*17d0*/  BSSY.RECONVERGENT B0, `(.L_x_23) ;  /* 0x0000003000007945 */ /* 0x000fe80003800200 */
[----:B------:R-:W-:Y:S05]  /*17e0*/  @P4 BRA `(.L_x_24) ;  /* 0x0000000000044947 */ /* 0x000fea0003800000 */
[----:B------:R-:W-:Y:S05]  /*17f0*/  BPT.TRAP 0x1 ;  /* 0x000000040000795c */ /* 0x000fea0000300000 */
.L_x_24:
[----:B------:R-:W-:Y:S05]  /*1800*/  BSYNC.RECONVERGENT B0 ;  /* 0x0000000000007941 */ /* 0x000fea0003800200 */
.L_x_23:
[----:B------:R-:W-:Y:S02]  /*1810*/  UIADD3 UR6, UPT, UPT, UR17, 0x1, URZ ;  /* 0x0000000111067890 */ /* 0x000fe4000fffe0ff */
[----:B------:R-:W-:Y:S02]  /*1820*/  UIADD3 UR26, UP1, UPT, UR22, 0x80, URZ ;  /* 0x00000080161a7890 */ /* 0x000fe4000ff3e0ff */
[----:B------:R-:W-:Y:S02]  /*1830*/  UISETP.NE.AND UP0, UPT, UR6, 0x6, UPT ;  /* 0x000000060600788c */ /* 0x000fe4000bf05270 */
[----:B------:R-:W-:Y:S02]  /*1840*/  USHF.L.U32 UR34, UR16, 0x6, URZ ;  /* 0x0000000610227899 */ /* 0x000fe400080006ff */
[----:B------:R-:W-:Y:S02]  /*1850*/  USEL UR9, URZ, 0x1, UP0 ;  /* 0x00000001ff097887 */ /* 0x000fe40008000000 */
[----:B------:R-:W-:-:S02]  /*1860*/  USEL UR6, UR6, URZ, UP0 ;  /* 0x000000ff06067287 */ /* 0x000fc40008000000 */
[----:B------:R-:W-:Y:S02]  /*1870*/  UIADD3 UR20, UP0, UPT, UR22, 0x180, URZ ;  /* 0x0000018016147890 */ /* 0x000fe4000ff1e0ff */
[----:B------:R-:W-:Y:S01]  /*1880*/  ULEA UR8, UR6, UR4, 0x3 ;  /* 0x0000000406087291 */ /* 0x000fe2000f8e18ff */
[----:B------:R-:W-:Y:S01]  /*1890*/  LOP3.LUT R17, R17, UR9, RZ, 0x3c, !PT ;  /* 0x0000000911117c12 */ /* 0x000fe2000f8e3cff */
[----:B------:R-:W-:Y:S02]  /*18a0*/  UIADD3.X UR27, UPT, UPT, URZ, UR23, URZ, UP1, !UPT ;  /* 0x00000017ff1b7290 */ /* 0x000fe40008ffe4ff */
[----:B------:R-:W-:Y:S01]  /*18b0*/  UIADD3.X UR21, UPT, UPT, URZ, UR23, URZ, UP0, !UPT ;  /* 0x00000017ff157290 */ /* 0x000fe200087fe4ff */
[----:B-1----:R-:W-:Y:S01]  /*18c0*/  SHF.L.U32 R2, R17, 0x1f, RZ ;  /* 0x0000001f11027819 */ /* 0x002fe200000006ff */
[----:B------:R-:W-:Y:S01]  /*18d0*/  UMOV UR18, 0x0 ;  /* 0x0000000000127882 */ /* 0x000fe20000000000 */
[----:B------:R-:W-:Y:S01]  /*18e0*/  UMOV UR19, 0x10000000 ;  /* 0x1000000000137882 */ /* 0x000fe20000000000 */
[----:B------:R-:W-:Y:S01]  /*18f0*/  UMOV UR12, UR36 ;  /* 0x00000024000c7c82 */ /* 0x000fe20008000000 */
[----:B------:R1:W1:Y:S01]  /*1900*/  SYNCS.PHASECHK.TRANS64.TRYWAIT P0, [UR8+0x30], R2 ;  /* 0x00003002ff0075a7 */ /* 0x0002620008001108 */
[----:B------:R-:W-:Y:S01]  /*1910*/  ULEA UR8, UR17, UR4, 0xe ;  /* 0x0000000411087291 */ /* 0x000fe2000f8e70ff */
[----:B------:R-:W-:Y:S01]  /*1920*/  UMOV UR9, UR33 ;  /* 0x0000002100097c82 */ /* 0x000fe20008000000 */
[----:B------:R-:W-:-:S02]  /*1930*/  UMOV UR10, UR34 ;  /* 0x00000022000a7c82 */ /* 0x000fc40008000000 */
[----:B------:R-:W-:Y:S02]  /*1940*/  UIADD3 UR32, UPT, UPT, UR8, 0x8400, URZ ;  /* 0x0000840008207890 */ /* 0x000fe4000fffe0ff */
[----:B------:R-:W-:Y:S02]  /*1950*/  UIADD3 UR8, UPT, UPT, UR8, 0x20400, URZ ;  /* 0x0002040008087890 */ /* 0x000fe4000fffe0ff */
[----:B------:R-:W-:Y:S01]  /*1960*/  UIADD3 UR16, UPT, UPT, UR16, 0x1, URZ ;  /* 0x0000000110107890 */ /* 0x000fe2000fffe0ff */
[----:B------:R-:W-:Y:S01]  /*1970*/  UMOV UR24, UR5 ;  /* 0x0000000500187c82 */ /* 0x000fe20008000000 */
[----:B------:R-:W-:Y:S02]  /*1980*/  UMOV UR17, UR6 ;  /* 0x0000000600117c82 */ /* 0x000fe40008000000 */
[----:B------:R-:W-:Y:S01]  /*1990*/  UISETP.NE.AND UP0, UPT, UR16, UR5, UPT ;  /* 0x000000051000728c */ /* 0x000fe2000bf05270 */
[----:B------:R1:W-:Y:S02]  /*19a0*/  UTMALDG.3D [UR32], [UR26], desc[UR18] ;  /* 0x000012201a0075b4 */ /* 0x0003e40008011000 */
[----:B------:R1:W-:Y:S06]  /*19b0*/  UTMALDG.3D [UR8], [UR20], desc[UR18] ;  /* 0x00001208140075b4 */ /* 0x0003ec0008011000 */
[----:B------:R-:W-:Y:S05]  /*19c0*/  BRA.U UP0, `(.L_x_25) ;  /* 0xfffffffd00647547 */ /* 0x000fea000b83ffff */
.L_x_20:
[----:B-1----:R-:W-:Y:S01]  /*19d0*/  ULEA UR8, UR6, UR4, 0x3 ;  /* 0x0000000406087291 */ /* 0x002fe2000f8e18ff */
[----:B------:R-:W-:Y:S01]  /*19e0*/  SHF.L.U32 R2, R17, 0x1f, RZ ;  /* 0x0000001f11027819 */ /* 0x000fe200000006ff */
[----:B------:R-:W-:Y:S01]  /*19f0*/  @!P1 SYNCS.ARRIVE.TRANS64.A1T0 RZ, [UR4+0xa8], RZ ;  /* 0x0000a8ffffff99a7 */ /* 0x000fe20008100004 */
[----:B------:R-:W-:-:S06]  /*1a00*/  UISETP.GT.AND UP0, UPT, UR15, UR14, UPT ;  /* 0x0000000e0f00728c */ /* 0x000fcc000bf04270 */
[----:B--2---:R1:W2:Y:S03]  /*1a10*/  SYNCS.PHASECHK.TRANS64.TRYWAIT P0, [UR8+0x30], R2 ;  /* 0x00003002ff0075a7 */ /* 0x0042a60008001108 */
[----:B------:R-:W-:Y:S05]  /*1a20*/  BRA.U !UP0, `(.L_x_26) ;  /* 0x0000000108a87547 */ /* 0x000fea000b800000 */
[----:B------:R-:W-:Y:S01]  /*1a30*/  UIADD3 UR21, UPT, UPT, UR7, UR24, URZ ;  /* 0x0000001807157290 */ /* 0x000fe2000fffe0ff */
[----:B------:R-:W-:-:S11]  /*1a40*/  UMOV UR25, UR6 ;  /* 0x0000000600197c82 */ /* 0x000fd60008000000 */
.L_x_31:
[----:B-1----:R-:W-:Y:S01]  /*1a50*/  ULEA UR17, UR25, UR4, 0x3 ;  /* 0x0000000419117291 */ /* 0x002fe2000f8e18ff */
[----:B--2---:R-:W-:Y:S01]  /*1a60*/  @!P5 MOV R3, 0x8000 ;  /* 0x000080000003d802 */ /* 0x004fe20000000f00 */
[----:B--2---:R-:W-:Y:S10]  /*1a70*/  @P0 BRA `(.L_x_27) ;  /* 0x00000000000c0947 */ /* 0x004ff40003800000 */
[----:B------:R-:W-:-:S04]  /*1a80*/  SHF.L.U32 R4, R17, 0x1f, RZ ;  /* 0x0000001f11047819 */ /* 0x000fc800000006ff */
[----:B------:R-:W2:Y:S02]  /*1a90*/  SYNCS.PHASECHK.TRANS64.TRYWAIT P0, [UR17+0x30], R4 ;  /* 0x00003004ff0075a7 */ /* 0x000ea40008001111 */
[----:B--2---:R-:W-:Y:S05]  /*1aa0*/  @!P0 BRA `(.L_x_28) ;  /* 0x0000007000fc8947 */ /* 0x004fea0003800000 */
.L_x_27:
[----:B------:R2:W-:Y:S01]  /*1ab0*/  @!P5 SYNCS.ARRIVE.TRANS64 RZ, [UR17], R3 ;  /* 0x00000003ffffd9a7 */ /* 0x0005e20008000011 */
[----:B------:R-:W-:Y:S04]  /*1ac0*/  BSSY.RECONVERGENT B0, `(.L_x_29) ;  /* 0x0000003000007945 */ /* 0x000fe80003800200 */
[----:B------:R-:W-:Y:S05]  /*1ad0*/  @P4 BRA `(.L_x_30) ;  /* 0x0000000000044947 */ /* 0x000fea0003800000 */
[----:B------:R-:W-:Y:S05]  /*1ae0*/  BPT.TRAP 0x1 ;  /* 0x000000040000795c */ /* 0x000fea0000300000 */
.L_x_30:
[----:B------:R-:W-:Y:S05]  /*1af0*/  BSYNC.RECONVERGENT B0 ;  /* 0x0000000000007941 */ /* 0x000fea0003800200 */
.L_x_29:
        /* <DEDUP_REMOVED lines=20> */
[----:B------:R-:W-:Y:S01]  /*1c40*/  UIADD3 UR8, UPT, UPT, UR8, 0x20400, URZ ;  /* 0x0002040008087890 */ /* 0x000fe2000fffe0ff */
[----:B------:R-:W-:Y:S01]  /*1c50*/  UMOV UR9, UR17 ;  /* 0x0000001100097c82 */ /* 0x000fe20008000000 */
[----:B------:R-:W-:Y:S01]  /*1c60*/  UMOV UR10, UR18 ;  /* 0x00000012000a7c82 */ /* 0x000fe20008000000 */
[----:B------:R-:W-:Y:S01]  /*1c70*/  UIADD3 UR24, UPT, UPT, UR24, 0x1, URZ ;  /* 0x0000000118187890 */ /* 0x000fe2000fffe0ff */
[----:B------:R-:W-:-:S03]  /*1c80*/  UMOV UR25, UR6 ;  /* 0x0000000600197c82 */ /* 0x000fc60008000000 */
[----:B------:R1:W-:Y:S01]  /*1c90*/  UTMALDG.3D [UR16], [UR30], desc[UR26] ;  /* 0x00001a101e0075b4 */ /* 0x0003e20008011000 */
[----:B------:R-:W-:Y:S01]  /*1ca0*/  UISETP.NE.AND UP0, UPT, UR24, UR21, UPT ;  /* 0x000000151800728c */ /* 0x000fe2000bf05270 */
[----:B------:R1:W-:Y:S08]  /*1cb0*/  UTMALDG.3D [UR8], [UR28], desc[UR26] ;  /* 0x00001a081c0075b4 */ /* 0x0003f00008011000 */
[----:B------:R-:W-:Y:S05]  /*1cc0*/  BRA.U UP0, `(.L_x_31) ;  /* 0xfffffffd00607547 */ /* 0x000fea000b83ffff */
.L_x_26:
[C---:B-1----:R-:W-:Y:S01]  /*1cd0*/  LEA R2, R16.reuse, UR4, 0x3 ;  /* 0x0000000410027c11 */ /* 0x042fe2000f8e18ff */
[----:B------:R-:W-:Y:S01]  /*1ce0*/  NOP ;  /* 0x0000000000007918 */ /* 0x000fe20000000000 */
[----:B--2---:R-:W-:Y:S02]  /*1cf0*/  SHF.L.U32 R3, R13, 0x1f, RZ ;  /* 0x0000001f0d037819 */ /* 0x004fe400000006ff */
[----:B------:R-:W-:Y:S02]  /*1d00*/  LEA R4, R16, UR4, 0x4 ;  /* 0x0000000410047c11 */ /* 0x000fe4000f8e20ff */
[----:B------:R-:W1:Y:S02]  /*1d10*/  SYNCS.PHASECHK.TRANS64.TRYWAIT P0, [R2+URZ+0xb0], R3 ;  /* 0x0000b003020075a7 */ /* 0x000e6400080011ff */
[----:B-1----:R-:W-:Y:S05]  /*1d20*/  @!P0 BRA `(.L_x_32) ;  /* 0x0000007000748947 */ /* 0x002fea0003800000 */
.L_x_136:
[----:B------:R-:W2:Y:S01]  /*1d30*/  LDS.128 R4, [R4+0x140] ;  /* 0x0001400004047984 */ /* 0x000ea20000000c00 */
[----:B---3--:R-:W-:Y:S01]  /*1d40*/  ISETP.GE.AND P0, PT, R40, 0x1, PT ;  /* 0x000000012800780c */ /* 0x008fe20003f06270 */
[----:B-1----:R-:W-:Y:S01]  /*1d50*/  VIADD R2, R2, 0xc0 ;  /* 0x000000c002027836 */ /* 0x002fe20000000000 */
[----:B------:R-:W-:Y:S01]  /*1d60*/  @!PT LDS RZ, [RZ] ;  /* 0x00000000fffff984 */ /* 0x000fe20000000800 */
[----:B------:R-:W-:Y:S01]  /*1d70*/  @!PT LDS RZ, [RZ] ;  /* 0x00000000fffff984 */ /* 0x000fe20000000800 */
[----:B------:R-:W-:Y:S01]  /*1d80*/  @!PT LDS RZ, [RZ] ;  /* 0x00000000fffff984 */ /* 0x000fe20000000800 */
[----:B------:R-:W-:Y:S01]  /*1d90*/  @!PT LDS RZ, [RZ] ;  /* 0x00000000fffff984 */ /* 0x000fe20000000800 */
[----:B------:R1:W-:Y:S06]  /*1da0*/  MEMBAR.ALL.CTA ;  /* 0x0000000000007992 */ /* 0x0003ec0000008000 */
[----:B-1----:R-:W1:Y:S01]  /*1db0*/  FENCE.VIEW.ASYNC.S ;  /* 0x00000000000073c6 */ /* 0x002e620000000000 */
[----:B------:R-:W-:-:S04]  /*1dc0*/  PRMT R2, RZ, 0x654, R2 ;  /* 0x00000654ff027816 */ /* 0x000fc80000000002 */
[----:B-1----:R1:W-:Y:S01]  /*1dd0*/  SYNCS.ARRIVE.TRANS64.RED.A1T0 RZ, [R2+URZ], RZ ;  /* 0x000000ff02ff79a7 */ /* 0x0023e200081004ff */
[----:B--2---:R-:W-:-:S13]  /*1de0*/  LOP3.LUT P2, RZ, R6, 0x1, RZ, 0xc0, !PT ;  /* 0x0000000106ff7812 */ /* 0x004fda000784c0ff */
[----:B------:R-:W-:Y:S01]  /*1df0*/  @P2 SHF.R.U32.HI R3, RZ, 0x10, R5 ;  /* 0x00000010ff032819 */ /* 0x000fe20000011605 */
[----:B------:R-:W-:Y:S01]  /*1e00*/  VOTEU.ANY UP0, P2 ;  /* 0x0000000000ff7886 */ /* 0x000fe20001000100 */
[----:B------:R-:W-:Y:S02]  /*1e10*/  @P2 MOV R10, R4 ;  /* 0x00000004000a2202 */ /* 0x000fe40000000f00 */
[----:B------:R-:W-:Y:S02]  /*1e20*/  @P2 R2UR.BROADCAST UR8, R3 ;  /* 0x00000000030822ca */ /* 0x000fe400008e0000 */
[----:B------:R-:W-:-:S11]  /*1e30*/  @P2 LOP3.LUT R9, R5, 0xffff, RZ, 0xc0, !PT ;  /* 0x0000ffff05092812 */ /* 0x000fd600078ec0ff */
[----:B------:R-:W-:Y:S01]  /*1e40*/  @UP0 UMOV UR36, UR8 ;  /* 0x0000000800240c82 */ /* 0x000fe20008000000 */
[----:B-1----:R-:W-:Y:S05]  /*1e50*/  @!P0 BRA `(.L_x_33) ;  /* 0x0000000000b88947 */ /* 0x002fea0003800000 */
[----:B------:R-:W4:Y:S01]  /*1e60*/  LDC.64 R4, c[0x0][0xb18] ;  /* 0x0002c600ff047b82 */ /* 0x000f220000000a00 */
[----:B------:R-:W-:-:S07]  /*1e70*/  ISETP.NE.AND P3, PT, R40, 0x1, PT ;  /* 0x000000012800780c */ /* 0x000fce0003f65270 */
[----:B------:R-:W1:Y:S08]  /*1e80*/  LDC.64 R6, c[0x0][0xb10] ;  /* 0x0002c400ff067b82 */ /* 0x000e700000000a00 */
[----:B------:R-:W2:Y:S08]  /*1e90*/  LDC R14, c[0x0][0xb20] ;  /* 0x0002c800ff0e7b82 */ /* 0x000eb00000000800 */
[----:B------:R-:W3:Y:S01]  /*1ea0*/  LDC R15, c[0x0][0xb0c] ;  /* 0x0002c300ff0f7b82 */ /* 0x000ee20000000800 */
[----:B----4-:R-:W-:Y:S01]  /*1eb0*/  IMAD.HI.U32 R19, R0, R5, RZ ;  /* 0x0000000500137227 */ /* 0x010fe200078e00ff */
[----:B------:R-:W-:-:S03]  /*1ec0*/  ISETP.NE.AND P0, PT, R4, 0x1, PT ;  /* 0x000000010400780c */ /* 0x000fc60003f05270 */
[----:B------:R-:W-:-:S03]  /*1ed0*/  IMAD.HI.U32 R5, R9, R5, RZ ;  /* 0x0000000509057227 */ /* 0x000fc600078e00ff */
[----:B------:R-:W4:Y:S01]  /*1ee0*/  LDC.64 R2, c[0x0][0xb28] ;  /* 0x0002ca00ff027b82 */ /* 0x000f220000000a00 */
[----:B-1----:R-:W-:-:S04]  /*1ef0*/  IMAD.HI.U32 R20, R8, R6, RZ ;  /* 0x0000000608147227 */ /* 0x002fc800078e00ff */
[----:B------:R-:W-:Y:S01]  /*1f00*/  IMAD.HI.U32 R21, R10, R6, RZ ;  /* 0x000000060a157227 */ /* 0x000fe200078e00ff */
[----:B------:R-:W-:Y:S02]  /*1f10*/  SHF.R.U32.HI R20, RZ, R7, R20 ;  /* 0x00000007ff147219 */ /* 0x000fe40000011614 */
[-C--:B--2---:R-:W-:Y:S02]  /*1f20*/  SHF.R.U32.HI R19, RZ, R14.reuse, R19 ;  /* 0x0000000eff137219 */ /* 0x084fe40000011613 */
[----:B------:R-:W-:Y:S02]  /*1f30*/  SHF.R.U32.HI R5, RZ, R14, R5 ;  /* 0x0000000eff057219 */ /* 0x000fe40000011605 */
[----:B------:R-:W-:Y:S02]  /*1f40*/  SEL R19, R0, R19, !P0 ;  /* 0x0000001300137207 */ /* 0x000fe40004000000 */
[----:B------:R-:W-:Y:S02]  /*1f50*/  SHF.R.U32.HI R21, RZ, R7, R21 ;  /* 0x00000007ff157219 */ /* 0x000fe40000011615 */
[----:B---3--:R-:W-:-:S02]  /*1f60*/  ISETP.NE.AND P1, PT, R15, 0x1, PT ;  /* 0x000000010f00780c */ /* 0x008fc40003f25270 */
[----:B------:R-:W-:Y:S02]  /*1f70*/  SEL R5, R9, R5, !P0 ;  /* 0x0000000509057207 */ /* 0x000fe40004000000 */
[----:B------:R-:W-:Y:S02]  /*1f80*/  SEL R20, R8, R20, !P1 ;  /* 0x0000001408147207 */ /* 0x000fe40004800000 */
[----:B------:R-:W-:Y:S01]  /*1f90*/  SEL R21, R10, R21, !P1 ;  /* 0x000000150a157207 */ /* 0x000fe20004800000 */
[----:B----4-:R-:W-:-:S04]  /*1fa0*/  IMAD.HI.U32 R18, R19, R2, RZ ;  /* 0x0000000213127227 */ /* 0x010fc800078e00ff */
        /* <DEDUP_REMOVED lines=10> */
[----:B------:R-:W-:-:S04]  /*2050*/  @!P0 IMAD.HI.U32 R7, R21, R2, RZ ;  /* 0x0000000215078227 */ /* 0x000fc800078e00ff */
[----:B------:R-:W-:Y:S01]  /*2060*/  IMAD.MOV R2, RZ, RZ, -R6 ;  /* 0x000000ffff027224 */ /* 0x000fe200078e0a06 */
[----:B------:R-:W-:Y:S02]  /*2070*/  @!P0 SHF.R.U32.HI R3, RZ, R3, R7 ;  /* 0x00000003ff038219 */ /* 0x000fe40000011607 */
[----:B------:R-:W-:Y:S01]  /*2080*/  IADD3 R7, PT, PT, -R5, RZ, RZ ;  /* 0x000000ff05077210 */ /* 0x000fe20007ffe1ff */
[----:B------:R-:W-:Y:S01]  /*2090*/  IMAD R2, R40, R2, R5 ;  /* 0x0000000228027224 */ /* 0x000fe200078e0205 */
        /* <DEDUP_REMOVED lines=10> */
.L_x_33:
[----:B------:R-:W1:Y:S02]  /*2140*/  LDCU UR8, c[0x0][0xb30] ;  /* 0x00016600ff0877ac */ /* 0x000e640008000800 */
[----:B-1----:R-:W-:-:S09]  /*2150*/  UISETP.NE.AND UP0, UPT, UR8, 0x1, UPT ;  /* 0x000000010800788c */ /* 0x002fd2000bf05270 */
[----:B------:R-:W-:Y:S05]  /*2160*/  BRA.U UP0, `(.L_x_34) ;  /* 0x0000000100407547 */ /* 0x000fea000b800000 */
[----:B------:R-:W1:Y:S08]  /*2170*/  LDC.64 R4, c[0x0][0xb10] ;  /* 0x0002c400ff047b82 */ /* 0x000e700000000a00 */
[----:B------:R-:W2:Y:S08]  /*2180*/  LDC.64 R2, c[0x0][0xb18] ;  /* 0x0002c600ff027b82 */ /* 0x000eb00000000a00 */
[----:B------:R-:W3:Y:S08]  /*2190*/  LDC R6, c[0x0][0xb20] ;  /* 0x0002c800ff067b82 */ /* 0x000ef00000000800 */
[----:B------:R-:W4:Y:S01]  /*21a0*/  LDC R7, c[0x0][0xb0c] ;  /* 0x0002c300ff077b82 */ /* 0x000f220000000800 */
[----:B-1----:R-:W-:-:S05]  /*21b0*/  IMAD.HI.U32 R4, R10, R4, RZ ;  /* 0x000000040a047227 */ /* 0x002fca00078e00ff */
[----:B------:R-:W-:Y:S01]  /*21c0*/  SHF.R.U32.HI R4, RZ, R5, R4 ;  /* 0x00000005ff047219 */ /* 0x000fe20000011604 */
[----:B--2---:R-:W-:Y:S01]  /*21d0*/  IMAD.HI.U32 R3, R9, R3, RZ ;  /* 0x0000000309037227 */ /* 0x004fe200078e00ff */
[----:B------:R-:W-:-:S04]  /*21e0*/  ISETP.NE.AND P0, PT, R2, 0x1, PT ;  /* 0x000000010200780c */ /* 0x000fc80003f05270 */
[----:B---3--:R-:W-:-:S04]  /*21f0*/  SHF.R.U32.HI R3, RZ, R6, R3 ;  /* 0x00000006ff037219 */ /* 0x008fc80000011603 */
[----:B------:R-:W-:Y:S02]  /*2200*/  SEL R3, R9, R3, !P0 ;  /* 0x0000000309037207 */ /* 0x000fe40004000000 */
[----:B----4-:R-:W-:-:S04]  /*2210*/  ISETP.NE.AND P1, PT, R7, 0x1, PT ;  /* 0x000000010700780c */ /* 0x010fc80003f25270 */
[----:B------:R-:W-:-:S05]  /*2220*/  SEL R4, R10, R4, !P1 ;  /* 0x000000040a047207 */ /* 0x000fca0004800000 */
[----:B------:R-:W-:Y:S02]  /*2230*/  IMAD.IADD R5, R3, 0x1, -R4 ;  /* 0x0000000103057824 */ /* 0x000fe400078e0a04 */
[----:B------:R-:W-:Y:S02]  /*2240*/  IMAD.IADD R3, R4, 0x1, -R3 ;  /* 0x0000000104037824 */ /* 0x000fe400078e0a03 */
[----:B------:R-:W-:Y:S02]  /*2250*/  IMAD R10, R5, R7, R10 ;  /* 0x00000007050a7224 */ /* 0x000fe400078e020a */
[----:B------:R-:W-:-:S07]  /*2260*/  IMAD R9, R3, R2, R9 ;  /* 0x0000000203097224 */ /* 0x000fce00078e0209 */
.L_x_34:
[----:B------:R-:W-:Y:S01]  /*2270*/  VIADD R16, R16, 0x1 ;  /* 0x0000000110107836 */ /* 0x000fe20000000000 */
[----:B------:R-:W-:Y:S01]  /*2280*/  PLOP3.LUT P1, PT, PT, PT, PT, 0x80, 0x8 ;  /* 0x000000000008781c */ /* 0x000fe20003f2f070 */
[----:B------:R-:W-:Y:S02]  /*2290*/  IMAD.IADD R15, R10, 0x1, R87 ;  /* 0x000000010a0f7824 */ /* 0x000fe400078e0257 */
[----:B------:R-:W-:Y:S01]  /*22a0*/  IMAD.IADD R14, R9, 0x1, R86 ;  /* 0x00000001090e7824 */ /* 0x000fe200078e0256 */
[----:B------:R-:W-:-:S04]  /*22b0*/  ISETP.NE.AND P0, PT, R16, 0x2, PT ;  /* 0x000000021000780c */ /* 0x000fc80003f05270 */
[----:B------:R-:W-:Y:S02]  /*22c0*/  SEL R2, RZ, 0x1, P0 ;  /* 0x00000001ff027807 */ /* 0x000fe40000000000 */
[----:B------:R-:W-:Y:S02]  /*22d0*/  SEL R16, R16, RZ, P0 ;  /* 0x000000ff10107207 */ /* 0x000fe40000000000 */
[----:B------:R-:W-:Y:S01]  /*22e0*/  LOP3.LUT R13, R13, R2, RZ, 0x3c, !PT ;  /* 0x000000020d0d7212 */ /* 0x000fe200078e3cff */
[----:B------:R-:W-:Y:S06]  /*22f0*/  @P2 BRA `(.L_x_35) ;  /* 0xfffffff000a02947 */ /* 0x000fec000383ffff */
[----:B------:R-:W-:Y:S01]  /*2300*/  UIADD3 UR4, UPT, UPT, UR4, 0x30, URZ ;  /* 0x0000003004047890 */ /* 0x000fe2000fffe0ff */
[----:B------:R-:W-:-:S03]  /*2310*/  SHF.L.U32 R2, R17, 0x1f, RZ ;  /* 0x0000001f11027819 */ /* 0x000fc600000006ff */
[----:B------:R-:W-:-:S09]  /*2320*/  ULEA UR5, UR6, UR4, 0x3 ;  /* 0x0000000406057291 */ /* 0x000fd2000f8e18ff */
[----:B------:R-:W1:Y:S02]  /*2330*/  SYNCS.PHASECHK.TRANS64.TRYWAIT P0, [UR5], R2 ;  /* 0x00000002ff0075a7 */ /* 0x000e640008001105 */
[----:B-1----:R-:W-:Y:S05]  /*2340*/  @!P0 BRA `(.L_x_36) ;  /* 0x0000006c00008947 */ /* 0x002fea0003800000 */
.L_x_138:
[----:B------:R-:W-:-:S04]  /*2350*/  UIADD3 UR6, UPT, UPT, UR6, 0x1, URZ ;  /* 0x0000000106067890 */ /* 0x000fc8000fffe0ff */
[----:B------:R-:W-:-:S04]  /*2360*/  UISETP.NE.AND UP0, UPT, UR6, 0x6, UPT ;  /* 0x000000060600788c */ /* 0x000fc8000bf05270 */
[----:B------:R-:W-:Y:S02]  /*2370*/  USEL UR7, URZ, 0x1, UP0 ;  /* 0x00000001ff077887 */ /* 0x000fe40008000000 */
[----:B------:R-:W-:-:S04]  /*2380*/  USEL UR6, UR6, URZ, UP0 ;  /* 0x000000ff06067287 */ /* 0x000fc80008000000 */
[----:B------:R-:W-:Y:S01]  /*2390*/  ULEA UR5, UR6, UR4, 0x3 ;  /* 0x0000000406057291 */ /* 0x000fe2000f8e18ff */
[----:B-1----:R-:W-:-:S04]  /*23a0*/  LOP3.LUT R2, R17, UR7, RZ, 0x3c, !PT ;  /* 0x0000000711027c12 */ /* 0x002fc8000f8e3cff */
[----:B------:R-:W-:-:S04]  /*23b0*/  SHF.L.U32 R3, R2, 0x1f, RZ ;  /* 0x0000001f02037819 */ /* 0x000fc800000006ff */
[----:B------:R-:W1:Y:S02]  /*23c0*/  SYNCS.PHASECHK.TRANS64.TRYWAIT P0, [UR5], R3 ;  /* 0x00000003ff0075a7 */ /* 0x000e640008001105 */
[----:B-1----:R-:W-:Y:S05]  /*23d0*/  @!P0 BRA `(.L_x_37) ;  /* 0x0000006800f48947 */ /* 0x002fea0003800000 */
.L_x_140:
[----:B------:R-:W-:-:S04]  /*23e0*/  UIADD3 UR6, UPT, UPT, UR6, 0x1, URZ ;  /* 0x0000000106067890 */ /* 0x000fc8000fffe0ff */
[----:B------:R-:W-:-:S04]  /*23f0*/  UISETP.NE.AND UP0, UPT, UR6, 0x6, UPT ;  /* 0x000000060600788c */ /* 0x000fc8000bf05270 */
[----:B------:R-:W-:Y:S02]  /*2400*/  USEL UR7, URZ, 0x1, UP0 ;  /* 0x00000001ff077887 */ /* 0x000fe40008000000 */
[----:B------:R-:W-:-:S04]  /*2410*/  USEL UR6, UR6, URZ, UP0 ;  /* 0x000000ff06067287 */ /* 0x000fc80008000000 */
[----:B------:R-:W-:Y:S01]  /*2420*/  ULEA UR5, UR6, UR4, 0x3 ;  /* 0x0000000406057291 */ /* 0x000fe2000f8e18ff */
[----:B------:R-:W-:-:S04]  /*2430*/  LOP3.LUT R2, R2, UR7, RZ, 0x3c, !PT ;  /* 0x0000000702027c12 */ /* 0x000fc8000f8e3cff */
[----:B-1----:R-:W-:-:S04]  /*2440*/  SHF.L.U32 R3, R2, 0x1f, RZ ;  /* 0x0000001f02037819 */ /* 0x002fc800000006ff */
[----:B------:R-:W1:Y:S02]  /*2450*/  SYNCS.PHASECHK.TRANS64.TRYWAIT P0, [UR5], R3 ;  /* 0x00000003ff0075a7 */ /* 0x000e640008001105 */
[----:B-1----:R-:W-:Y:S05]  /*2460*/  @!P0 BRA `(.L_x_38) ;  /* 0x0000006800e88947 */ /* 0x002fea0003800000 */
.L_x_142:
        /* <DEDUP_REMOVED lines=9> */
.L_x_144:
        /* <DEDUP_REMOVED lines=9> */
.L_x_146:
[----:B------:R-:W-:-:S04]  /*2590*/  UIADD3 UR6, UPT, UPT, UR6, 0x1, URZ ;  /* 0x0000000106067890 */ /* 0x000fc8000fffe0ff */
[----:B------:R-:W-:-:S04]  /*25a0*/  UISETP.NE.AND UP0, UPT, UR6, 0x6, UPT ;  /* 0x000000060600788c */ /* 0x000fc8000bf05270 */
[----:B------:R-:W-:Y:S02]  /*25b0*/  USEL UR5, URZ, 0x1, UP0 ;  /* 0x00000001ff057887 */ /* 0x000fe40008000000 */
[----:B------:R-:W-:-:S04]  /*25c0*/  USEL UR6, UR6, URZ, UP0 ;  /* 0x000000ff06067287 */ /* 0x000fc80008000000 */
[----:B------:R-:W-:Y:S01]  /*25d0*/  ULEA UR6, UR6, UR4, 0x3 ;  /* 0x0000000406067291 */ /* 0x000fe2000f8e18ff */
[----:B------:R-:W-:-:S04]  /*25e0*/  LOP3.LUT R2, R2, UR5, RZ, 0x3c, !PT ;  /* 0x0000000502027c12 */ /* 0x000fc8000f8e3cff */
[----:B------:R-:W-:Y:S01]  /*25f0*/  SHF.L.U32 R2, R2, 0x1f, RZ ;  /* 0x0000001f02027819 */ /* 0x000fe200000006ff */
[----:B-1--4-:R-:W-:-:S07]  /*2600*/  IMAD.U32 R0, RZ, RZ, UR6 ;  /* 0x00000006ff007e24 */ /* 0x012fce000f8e00ff */
.L_x_41:
[----:B-1----:R1:W2:Y:S02]  /*2610*/  SYNCS.PHASECHK.TRANS64.TRYWAIT P0, [R0+URZ], R2 ;  /* 0x00000002000075a7 */ /* 0x0022a400080011ff */
[----:B--2---:R-:W-:Y:S05]  /*2620*/  @!P0 NANOSLEEP.SYNCS 0x989680 ;  /* 0x009896800000895d */ /* 0x004fea0003900000 */
[----:B------:R-:W2:Y:S02]  /*2630*/  @!P0 SYNCS.PHASECHK.TRANS64 P0, [R0+URZ], R2 ;  /* 0x00000002000085a7 */ /* 0x000ea400080010ff */
[----:B--2---:R-:W-:Y:S05]  /*2640*/  @P0 EXIT ;  /* 0x000000000000094d */ /* 0x004fea0003800000 */
[----:B------:R-:W-:Y:S05]  /*2650*/  BRA `(.L_x_41) ;  /* 0xfffffffc00ec7947 */ /* 0x000fea000383ffff */
.L_x_17:
[----:B------:R-:W-:-:S04]  /*2660*/  UISETP.NE.AND UP1, UPT, UR37, URZ, UPT ;  /* 0x000000ff2500728c */ /* 0x000fc8000bf25270 */
[----:B------:R-:W-:-:S09]  /*2670*/  UISETP.NE.OR UP1, UPT, UR8, 0x1, UP1 ;  /* 0x000000010800788c */ /* 0x000fd20008f25670 */
[----:B------:R-:W-:Y:S05]  /*2680*/  BRA.U UP1, `(.L_x_42) ;  /* 0x0000000501487547 */ /* 0x000fea000b800000 */
[----:B------:R-:W-:Y:S01]  /*2690*/  ISETP.NE.AND P2, PT, R2, RZ, PT ;  /* 0x000000ff0200720c */ /* 0x000fe20003f45270 */
[----:B------:R-:W-:Y:S01]  /*26a0*/  IMAD.MOV.U32 R12, RZ, RZ, 0x1 ;  /* 0x00000001ff0c7424 */ /* 0x000fe200078e00ff */
[----:B------:R-:W-:Y:S02]  /*26b0*/  CS2R R10, SRZ ;  /* 0x00000000000a7805 */ /* 0x000fe4000001ff00 */
[----:B------:R-:W-:Y:S01]  /*26c0*/  CS2R R8, SRZ ;  /* 0x0000000000087805 */ /* 0x000fe2000001ff00 */
[----:B------:R-:W-:Y:S01]  /*26d0*/  UMOV UR4, 0x400 ;  /* 0x0000040000047882 */ /* 0x000fe20000000000 */
[----:B------:R-:W-:Y:S01]  /*26e0*/  UMOV UR6, URZ ;  /* 0x000000ff00067c82 */ /* 0x000fe20008000000 */
[----:B------:R-:W-:-:S12]  /*26f0*/  ULEA UR37, UR37, UR4, 0x18 ;  /* 0x0000000425257291 */ /* 0x000fd8000f8ec0ff */
.L_x_46:
[----:B------:R-:W-:Y:S02]  /*2700*/  LEA R0, R8, UR37, 0x3 ;  /* 0x0000002508007c11 */ /* 0x000fe4000f8e18ff */
[----:B------:R-:W-:-:S03]  /*2710*/  SHF.L.U32 R4, R9, 0x1f, RZ ;  /* 0x0000001f09047819 */ /* 0x000fc600000006ff */
[----:B------:R-:W-:Y:S01]  /*2720*/  VIADD R5, R0, 0x120 ;  /* 0x0000012000057836 */ /* 0x000fe20000000000 */
[----:B------:R-:W1:Y:S02]  /*2730*/  SYNCS.PHASECHK.TRANS64.TRYWAIT P0, [R0+URZ+0x110], R4 ;  /* 0x00011004000075a7 */ /* 0x000e6400080011ff */
[----:B-1----:R-:W-:Y:S05]  /*2740*/  @!P0 BRA `(.L_x_43) ;  /* 0x0000006800788947 */ /* 0x002fea0003800000 */
.L_x_147:
[----:B------:R-:W-:Y:S01]  /*2750*/  ULEA UR5, UR6, UR37, 0x3 ;  /* 0x0000002506057291 */ /* 0x000fe2000f8e18ff */
[----:B-1----:R-:W-:Y:S01]  /*2760*/  PRMT R0, RZ, 0x654, R5 ;  /* 0x00000654ff007816 */ /* 0x002fe20000000005 */
[----:B------:R-:W-:Y:S01]  /*2770*/  @!P2 IMAD.MOV.U32 R4, RZ, RZ, 0x10 ;  /* 0x00000010ff04a424 */ /* 0x000fe200078e00ff */
[----:B------:R-:W-:Y:S01]  /*2780*/  SHF.L.U32 R5, R12, 0x1f, RZ ;  /* 0x0000001f0c057819 */ /* 0x000fe200000006ff */
[----:B------:R-:W-:Y:S01]  /*2790*/  UIADD3 UR4, UPT, UPT, UR5, 0xb0, URZ ;  /* 0x000000b005047890 */ /* 0x000fe2000fffe0ff */
[----:B------:R1:W-:Y:S05]  /*27a0*/  SYNCS.ARRIVE.TRANS64.RED.A1T0 RZ, [R0+URZ], RZ ;  /* 0x000000ff00ff79a7 */ /* 0x0003ea00081004ff */
[----:B------:R-:W-:Y:S01]  /*27b0*/  IMAD.U32 R6, RZ, RZ, UR4 ;  /* 0x00000004ff067e24 */ /* 0x000fe2000f8e00ff */
[----:B------:R-:W2:Y:S04]  /*27c0*/  SYNCS.PHASECHK.TRANS64.TRYWAIT P0, [UR5+0xc0], R5 ;  /* 0x0000c005ff0075a7 */ /* 0x000ea80008001105 */
[----:B------:R-:W-:Y:S01]  /*27d0*/  PRMT R6, R2, 0x654, R6 ;  /* 0x0000065402067816 */ /* 0x000fe20000000006 */
[----:B-12---:R-:W-:Y:S06]  /*27e0*/  @!P0 BRA `(.L_x_44) ;  /* 0x0000006800648947 */ /* 0x006fec0003800000 */
.L_x_149:
[----:B------:R-:W-:Y:S01]  /*27f0*/  ULEA UR4, UR6, UR37, 0x4 ;  /* 0x0000002506047291 */ /* 0x000fe2000f8e20ff */
[----:B------:R-:W-:Y:S01]  /*2800*/  SEL R3, R6, R3, !P2 ;  /* 0x0000000306037207 */ /* 0x000fe20005000000 */
[----:B------:R-:W-:Y:S01]  /*2810*/  UIADD3 UR5, UPT, UPT, UR5, 0xb0, URZ ;  /* 0x000000b005057890 */ /* 0x000fe2000fffe0ff */
[----:B-1----:R-:W-:Y:S01]  /*2820*/  LEA R0, R11, UR37, 0x3 ;  /* 0x000000250b007c11 */ /* 0x002fe2000f8e18ff */
[----:B------:R-:W-:Y:S01]  /*2830*/  UIADD3 UR4, UPT, UPT, UR4, 0x140, URZ ;  /* 0x0000014004047890 */ /* 0x000fe2000fffe0ff */
[----:B------:R1:W-:Y:S01]  /*2840*/  @!P2 SYNCS.ARRIVE.TRANS64.RED RZ, [R3+URZ], R4 ;  /* 0x0000000403ffa9a7 */ /* 0x0003e200080004ff */
[----:B------:R-:W-:Y:S01]  /*2850*/  UIADD3 UR6, UPT, UPT, UR6, 0x1, URZ ;  /* 0x0000000106067890 */ /* 0x000fe2000fffe0ff */
[----:B------:R-:W-:-:S03]  /*2860*/  VIADD R8, R8, 0x1 ;  /* 0x0000000108087836 */ /* 0x000fc60000000000 */
[----:B------:R-:W-:Y:S02]  /*2870*/  UISETP.NE.AND UP0, UPT, UR6, 0x2, UPT ;  /* 0x000000020600788c */ /* 0x000fe4000bf05270 */
[----:B------:R-:W-:Y:S01]  /*2880*/  ISETP.NE.AND P0, PT, R8, 0x2, PT ;  /* 0x000000020800780c */ /* 0x000fe20003f05270 */
[----:B------:R-:W-:Y:S06]  /*2890*/  UGETNEXTWORKID.BROADCAST [UR4], [UR5] ;  /* 0x00000000040073ca */ /* 0x000fec0008000100 */
[----:B------:R-:W-:Y:S02]  /*28a0*/  USEL UR4, URZ, 0x1, UP0 ;  /* 0x00000001ff047887 */ /* 0x000fe40008000000 */
[----:B------:R-:W-:-:S04]  /*28b0*/  USEL UR6, UR6, URZ, UP0 ;  /* 0x000000ff06067287 */ /* 0x000fc80008000000 */
[----:B------:R-:W-:Y:S02]  /*28c0*/  LOP3.LUT R12, R12, UR4, RZ, 0x3c, !PT ;  /* 0x000000040c0c7c12 */ /* 0x000fe4000f8e3cff */
[----:B-1----:R-:W-:-:S04]  /*28d0*/  SHF.L.U32 R4, R10, 0x1f, RZ ;  /* 0x0000001f0a047819 */ /* 0x002fc800000006ff */
[----:B------:R-:W1:Y:S02]  /*28e0*/  SYNCS.PHASECHK.TRANS64.TRYWAIT P1, [R0+URZ+0xb0], R4 ;  /* 0x0000b004000075a7 */ /* 0x000e6400080211ff */
[----:B-1----:R-:W-:Y:S05]  /*28f0*/  @!P1 BRA `(.L_x_45) ;  /* 0x0000006800389947 */ /* 0x002fea0003800000 */
.L_x_150:
[C---:B-1----:R-:W-:Y:S01]  /*2900*/  LEA R4, R11.reuse, UR37, 0x4 ;  /* 0x000000250b047c11 */ /* 0x042fe2000f8e20ff */
[----:B------:R-:W-:Y:S01]  /*2910*/  VIADD R0, R0, 0xc0 ;  /* 0x000000c000007836 */ /* 0x000fe20000000000 */
[----:B------:R-:W-:Y:S01]  /*2920*/  SEL R8, R8, RZ, P0 ;  /* 0x000000ff08087207 */ /* 0x000fe20000000000 */
[----:B------:R-:W-:-:S03]  /*2930*/  VIADD R11, R11, 0x1 ;  /* 0x000000010b0b7836 */ /* 0x000fc60000000000 */
[----:B------:R-:W1:Y:S01]  /*2940*/  LDS.128 R4, [R4+0x140] ;  /* 0x0001400004047984 */ /* 0x000e620000000c00 */
[----:B------:R-:W-:Y:S02]  /*2950*/  PRMT R0, RZ, 0x654, R0 ;  /* 0x00000654ff007816 */ /* 0x000fe40000000000 */
[C---:B------:R-:W-:Y:S01]  /*2960*/  ISETP.NE.AND P1, PT, R11.reuse, 0x2, PT ;  /* 0x000000020b00780c */ /* 0x040fe20003f25270 */
[----:B------:R-:W-:Y:S01]  /*2970*/  @!PT LDS RZ, [RZ] ;  /* 0x00000000fffff984 */ /* 0x000fe20000000800 */
[----:B------:R-:W-:Y:S01]  /*2980*/  @!PT LDS RZ, [RZ] ;  /* 0x00000000fffff984 */ /* 0x000fe20000000800 */
[----:B------:R-:W-:Y:S01]  /*2990*/  @!PT LDS RZ, [RZ] ;  /* 0x00000000fffff984 */ /* 0x000fe20000000800 */
[----:B------:R-:W-:Y:S01]  /*29a0*/  @!PT LDS RZ, [RZ] ;  /* 0x00000000fffff984 */ /* 0x000fe20000000800 */
[----:B------:R2:W-:Y:S06]  /*29b0*/  MEMBAR.ALL.CTA ;  /* 0x0000000000007992 */ /* 0x0005ec0000008000 */
[----:B--2---:R-:W2:Y:S01]  /*29c0*/  FENCE.VIEW.ASYNC.S ;  /* 0x00000000000073c6 */ /* 0x004ea20000000000 */
[----:B------:R-:W-:Y:S01]  /*29d0*/  SEL R11, R11, RZ, P1 ;  /* 0x000000ff0b0b7207 */ /* 0x000fe20000800000 */
[----:B--2---:R2:W-:Y:S01]  /*29e0*/  SYNCS.ARRIVE.TRANS64.RED.A1T0 RZ, [R0+URZ], RZ ;  /* 0x000000ff00ff79a7 */ /* 0x0045e200081004ff */
[----:B-1----:R-:W-:-:S02]  /*29f0*/  LOP3.LUT P3, RZ, R6, 0x1, RZ, 0xc0, !PT ;  /* 0x0000000106ff7812 */ /* 0x002fc4000786c0ff */
[----:B------:R-:W-:-:S04]  /*2a00*/  SEL R4, RZ, 0x1, P1 ;  /* 0x00000001ff047807 */ /* 0x000fc80000800000 */
[----:B------:R-:W-:Y:S02]  /*2a10*/  LOP3.LUT R10, R10, R4, RZ, 0x3c, !PT ;  /* 0x000000040a0a7212 */ /* 0x000fe400078e3cff */
[----:B--2---:R-:W-:-:S04]  /*2a20*/  SEL R0, RZ, 0x1, P0 ;  /* 0x00000001ff007807 */ /* 0x004fc80000000000 */
[----:B------:R-:W-:Y:S01]  /*2a30*/  LOP3.LUT R9, R9, R0, RZ, 0x3c, !PT ;  /* 0x0000000009097212 */ /* 0x000fe200078e3cff */
[----:B------:R-:W-:Y:S06]  /*2a40*/  @P3 BRA `(.L_x_46) ;  /* 0xfffffffc002c3947 */ /* 0x000fec000383ffff */
[----:B------:R-:W-:Y:S01]  /*2a50*/  ULEA UR5, UR6, UR37, 0x3 ;  /* 0x0000002506057291 */ /* 0x000fe2000f8e18ff */
[----:B------:R-:W-:-:S08]  /*2a60*/  SHF.L.U32 R2, R12, 0x1f, RZ ;  /* 0x0000001f0c027819 */ /* 0x000fd000000006ff */
[----:B------:R-:W1:Y:S02]  /*2a70*/  SYNCS.PHASECHK.TRANS64 P0, [UR5+0xc0], R2 ;  /* 0x0000c002ff0075a7 */ /* 0x000e640008001005 */
[----:B-1----:R-:W-:Y:S05]  /*2a80*/  @P0 BRA `(.L_x_47) ;  /* 0x0000000000080947 */ /* 0x002fea0003800000 */
[----:B------:R-:W1:Y:S02]  /*2a90*/  SYNCS.PHASECHK.TRANS64.TRYWAIT P0, [UR5+0xc0], R2 ;  /* 0x0000c002ff0075a7 */ /* 0x000e640008001105 */
[----:B-1----:R-:W-:Y:S05]  /*2aa0*/  @!P0 BRA `(.L_x_48) ;  /* 0x0000006400e08947 */ /* 0x002fea0003800000 */
.L_x_47:
[----:B------:R-:W-:-:S04]  /*2ab0*/  UIADD3 UR4, UPT, UPT, UR6, 0x1, URZ ;  /* 0x0000000106047890 */ /* 0x000fc8000fffe0ff */
[----:B------:R-:W-:-:S04]  /*2ac0*/  UISETP.NE.AND UP0, UPT, UR4, 0x2, UPT ;  /* 0x000000020400788c */ /* 0x000fc8000bf05270 */
[----:B------:R-:W-:Y:S02]  /*2ad0*/  USEL UR7, URZ, 0x1, UP0 ;  /* 0x00000001ff077887 */ /* 0x000fe40008000000 */
[----:B------:R-:W-:-:S04]  /*2ae0*/  USEL UR4, UR4, URZ, UP0 ;  /* 0x000000ff04047287 */ /* 0x000fc80008000000 */
[----:B------:R-:W-:Y:S01]  /*2af0*/  ULEA UR4, UR4, UR37, 0x3 ;  /* 0x0000002504047291 */ /* 0x000fe2000f8e18ff */
[----:B-1----:R-:W-:-:S04]  /*2b00*/  LOP3.LUT R2, R12, UR7, RZ, 0x3c, !PT ;  /* 0x000000070c027c12 */ /* 0x002fc8000f8e3cff */
[----:B------:R-:W-:-:S04]  /*2b10*/  SHF.L.U32 R0, R2, 0x1f, RZ ;  /* 0x0000001f02007819 */ /* 0x000fc800000006ff */
[----:B------:R-:W1:Y:S02]  /*2b20*/  SYNCS.PHASECHK.TRANS64 P0, [UR4+0xc0], R0 ;  /* 0x0000c000ff0075a7 */ /* 0x000e640008001004 */
[----:B-1----:R-:W-:Y:S05]  /*2b30*/  @P0 EXIT ;  /* 0x000000000000094d */ /* 0x002fea0003800000 */
[----:B------:R-:W-:Y:S02]  /*2b40*/  SHF.L.U32 R2, R2, 0x1f, RZ ;  /* 0x0000001f02027819 */ /* 0x000fe400000006ff */
[----:B------:R-:W-:-:S07]  /*2b50*/  MOV R0, UR4 ;  /* 0x0000000400007c02 */ /* 0x000fce0008000f00 */
.L_x_49:
[----:B-1----:R1:W2:Y:S02]  /*2b60*/  SYNCS.PHASECHK.TRANS64.TRYWAIT P0, [R0+URZ+0xc0], R2 ;  /* 0x0000c002000075a7 */ /* 0x0022a400080011ff */
[----:B--2---:R-:W-:Y:S05]  /*2b70*/  @!P0 NANOSLEEP.SYNCS 0x989680 ;  /* 0x009896800000895d */ /* 0x004fea0003900000 */
[----:B------:R-:W2:Y:S02]  /*2b80*/  @!P0 SYNCS.PHASECHK.TRANS64 P0, [R0+URZ+0xc0], R2 ;  /* 0x0000c002000085a7 */ /* 0x000ea400080010ff */
[----:B--2---:R-:W-:Y:S05]  /*2b90*/  @P0 EXIT ;  /* 0x000000000000094d */ /* 0x004fea0003800000 */
[----:B------:R-:W-:Y:S05]  /*2ba0*/  BRA `(.L_x_49) ;  /* 0xfffffffc00ec7947 */ /* 0x000fea000383ffff */
.L_x_42:
[----:B------:R-:W-:-:S09]  /*2bb0*/  UISETP.NE.AND UP1, UPT, UR8, URZ, UPT ;  /* 0x000000ff0800728c */ /* 0x000fd2000bf25270 */
[----:B------:R-:W-:Y:S05]  /*2bc0*/  BRA.U UP1, `(.L_x_50) ;  /* 0x0000000d01b47547 */ /* 0x000fea000b800000 */
[----:B------:R-:W-:Y:S01]  /*2bd0*/  UMOV UR4, 0x40 ;  /* 0x0000004000047882 */ /* 0x000fe20000000000 */
[----:B------:R-:W-:Y:S01]  /*2be0*/  NOP ;  /* 0x0000000000007918 */ /* 0x000fe20000000000 */
[----:B------:R-:W-:Y:S01]  /*2bf0*/  ULEA UR4, UR37, UR4, 0x18 ;  /* 0x0000000425047291 */ /* 0x000fe2000f8ec0ff */
[----:B------:R-:W-:Y:S02]  /*2c00*/  UMOV UR5, 0x400 ;  /* 0x0000040000057882 */ /* 0x000fe40000000000 */
[----:B------:R-:W-:-:S06]  /*2c10*/  ULEA UR37, UR37, UR5, 0x18 ;  /* 0x0000000525257291 */ /* 0x000fcc000f8ec0ff */
[----:B------:R-:W1:Y:S02]  /*2c20*/  LDS.U8 R0, [UR4+0x1c] ;  /* 0x00001c04ff007984 */ /* 0x000e640008000000 */
[----:B-1----:R-:W-:-:S13]  /*2c30*/  ISETP.NE.AND P0, PT, R0, RZ, PT ;  /* 0x000000ff0000720c */ /* 0x002fda0003f05270 */
[----:B------:R-:W-:Y:S05]  /*2c40*/  @P0 BRA `(.L_x_51) ;  /* 0x0000000000580947 */ /* 0x000fea0003800000 */
[----:B------:R-:W-:-:S13]  /*2c50*/  ELECT P0, URZ, PT ;  /* 0x0000000000ff782f */ /* 0x000fda0003800000 */
[----:B------:R-:W-:Y:S05]  /*2c60*/  @!P0 BRA `(.L_x_52) ;  /* 0x0000000000608947 */ /* 0x000fea0003800000 */
[----:B------:R-:W-:Y:S01]  /*2c70*/  UMOV UR5, 0x10 ;  /* 0x0000001000057882 */ /* 0x000fe20000000000 */
[----:B------:R-:W-:Y:S01]  /*2c80*/  HFMA2 R0, -RZ, RZ, 0, 5.9604644775390625e-08 ;  /* 0x00000001ff007431 */ /* 0x000fe200000001ff */
[----:B------:R-:W-:-:S03]  /*2c90*/  MOV R2, 0xffff ;  /* 0x0000ffff00027802 */ /* 0x000fc60000000f00 */
[----:B------:R-:W-:Y:S04]  /*2ca0*/  DEPBAR.LE SB1, 0x36 ;  /* 0x00009d800000791a */ /* 0x000fe80000000000 */
[----:B------:R-:W1:Y:S02]  /*2cb0*/  UTCATOMSWS.FIND_AND_SET.ALIGN UP0, UR5, UR5 ;  /* 0x00000005000575e3 */ /* 0x000e640008000800 */
[----:B-1----:R-:W-:Y:S01]  /*2cc0*/  MOV R3, UR5 ;  /* 0x0000000500037c02 */ /* 0x002fe20008000f00 */
[----:B------:R-:W-:Y:S06]  /*2cd0*/  BRA.U UP0, `(.L_x_53) ;  /* 0x0000000100187547 */ /* 0x000fec000b800000 */
.L_x_54:
[----:B------:R-:W-:Y:S05]  /*2ce0*/  NANOSLEEP 0x64 ;  /* 0x000000640000795d */ /* 0x000fea0003800000 */
[----:B------:R-:W-:-:S05]  /*2cf0*/  UMOV UR5, 0x10 ;  /* 0x0000001000057882 */ /* 0x000fca0000000000 */
[----:B------:R-:W-:Y:S04]  /*2d00*/  DEPBAR.LE SB1, 0x36 ;  /* 0x00009d800000791a */ /* 0x000fe80000000000 */
[----:B------:R-:W1:Y:S02]  /*2d10*/  UTCATOMSWS.FIND_AND_SET.ALIGN UP0, UR5, UR5 ;  /* 0x00000005000575e3 */ /* 0x000e640008000800 */
[----:B-1----:R-:W-:Y:S01]  /*2d20*/  MOV R3, UR5 ;  /* 0x0000000500037c02 */ /* 0x002fe20008000f00 */
[----:B------:R-:W-:Y:S05]  /*2d30*/  BRA.U !UP0, `(.L_x_54) ;  /* 0xfffffffd08e87547 */ /* 0x000fea000b83ffff */
.L_x_53:
[-C--:B------:R-:W-:Y:S02]  /*2d40*/  SHF.L.U32 R2, R2, R3.reuse, RZ ;  /* 0x0000000302027219 */ /* 0x080fe400000006ff */
[----:B------:R-:W-:Y:S01]  /*2d50*/  SHF.L.U32 R0, R0, R3, RZ ;  /* 0x0000000300007219 */ /* 0x000fe200000006ff */
[----:B------:R-:W-:Y:S02]  /*2d60*/  IMAD.SHL.U32 R3, R3, 0x20, RZ ;  /* 0x0000002003037824 */ /* 0x000fe400078e00ff */
[----:B------:R1:W-:Y:S04]  /*2d70*/  ATOMS.OR RZ, [UR4+0x14], R2 ;  /* 0x00001402ffff798c */ /* 0x0003e8000b000004 */
[----:B------:R1:W-:Y:S04]  /*2d80*/  ATOMS.OR RZ, [UR4+0x18], R0 ;  /* 0x00001800ffff798c */ /* 0x0003e8000b000004 */
[----:B------:R1:W-:Y:S01]  /*2d90*/  STS [UR37+0x160], R3 ;  /* 0x00016003ff007988 */ /* 0x0003e20008000825 */
[----:B------:R-:W-:Y:S05]  /*2da0*/  BRA `(.L_x_52) ;  /* 0x0000000000107947 */ /* 0x000fea0003800000 */
.L_x_51:
[----:B------:R-:W-:Y:S02]  /*2db0*/  MOV R0, 0xffffffff ;  /* 0xffffffff00007802 */ /* 0x000fe40000000f00 */
[----:B------:R-:W-:-:S03]  /*2dc0*/  MOV R2, 0x2df0 ;  /* 0x00002df000027802 */ /* 0x000fc60000000f00 */
[----:B------:R1:W-:Y:S04]  /*2dd0*/  STS [UR37+0x160], R0 ;  /* 0x00016000ff007988 */ /* 0x0003e80008000825 */
[----:B-1-3-5:R-:W-:Y:S05]  /*2de0*/  CALL.REL.NOINC `($__internal_1_$__cuda_sm10x_tcgen05_guardrail_trap_phase_invalid_during_alloc) ;  /* 0x0000006c00287944 */ /* 0x02afea0003c00000 */
.L_x_52:
[----:B------:R-:W-:Y:S05]  /*2df0*/  WARPSYNC.ALL ;  /* 0x0000000000007948 */ /* 0x000fea0003800000 */
[----:B------:R-:W2:Y:S01]  /*2e00*/  S2UR UR5, SR_CgaCtaId ;  /* 0x00000000000579c3 */ /* 0x000ea20000008800 */
[----:B------:R-:W-:Y:S01]  /*2e10*/  UMOV UR4, 0x400 ;  /* 0x0000040000047882 */ /* 0x000fe20000000000 */
[----:B------:R-:W-:-:S06]  /*2e20*/  NOP ;  /* 0x0000000000007918 */ /* 0x000fcc0000000000 */
[----:B------:R-:W-:Y:S06]  /*2e30*/  BAR.ARV 0x6, 0xa0 ;  /* 0x0182800000007b1d */ /* 0x000fec0000002000 */
[----:B------:R-:W4:Y:S01]  /*2e40*/  LDCU UR7, c[0x0][0x38c] ;  /* 0x00007180ff0777ac */ /* 0x000f220008000800 */
[----:B------:R-:W-:Y:S01]  /*2e50*/  IMAD.MOV.U32 R11, RZ, RZ, 0x1 ;  /* 0x00000001ff0b7424 */ /* 0x000fe200078e00ff */
[----:B------:R-:W-:Y:S01]  /*2e60*/  CS2R R8, SRZ ;  /* 0x0000000000087805 */ /* 0x000fe2000001ff00 */
[----:B------:R-:W-:Y:S01]  /*2e70*/  IMAD.MOV.U32 R10, RZ, RZ, RZ ;  /* 0x000000ffff0a7224 */ /* 0x000fe200078e00ff */
[----:B------:R-:W3:Y:S01]  /*2e80*/  LDCU UR6, c[0x0][0x38c] ;  /* 0x00007180ff0677ac */ /* 0x000ee20008000800 */
[----:B------:R-:W-:Y:S01]  /*2e90*/  UMOV UR15, URZ ;  /* 0x000000ff000f7c82 */ /* 0x000fe20008000000 */
[----:B------:R-:W-:Y:S01]  /*2ea0*/  UMOV UR14, URZ ;  /* 0x000000ff000e7c82 */ /* 0x000fe20008000000 */
[----:B--2---:R-:W-:Y:S01]  /*2eb0*/  ULEA UR5, UR5, UR4, 0x18 ;  /* 0x0000000405057291 */ /* 0x004fe2000f8ec0ff */
[----:B------:R-:W-:Y:S01]  /*2ec0*/  UMOV UR24, 0x0 ;  /* 0x0000000000187882 */ /* 0x000fe20000000000 */
[----:B------:R-:W-:-:S02]  /*2ed0*/  UMOV UR25, 0x8200490 ;  /* 0x0820049000197882 */ /* 0x000fc40000000000 */
[----:B------:R-:W-:Y:S02]  /*2ee0*/  UIADD3 UR10, UPT, UPT, UR5, 0x8400, URZ ;  /* 0x00008400050a7890 */ /* 0x000fe4000fffe0ff */
[----:B------:R-:W-:Y:S02]  /*2ef0*/  UIADD3 UR11, UPT, UPT, UR5, 0x20400, URZ ;  /* 0x00020400050b7890 */ /* 0x000fe4000fffe0ff */
[----:B----4-:R-:W-:Y:S01]  /*2f00*/  UIADD3 UR7, UPT, UPT, UR7, 0x3f, URZ ;  /* 0x0000003f07077890 */ /* 0x010fe2000fffe0ff */
[----:B-1----:R-:W1:Y:S01]  /*2f10*/  LDS R0, [UR5+0x160] ;  /* 0x00016005ff007984 */ /* 0x002e620008000800 */
[----:B------:R-:W-:Y:S02]  /*2f20*/  USHF.R.U32.HI UR10, URZ, 0x4, UR10 ;  /* 0x00000004ff0a7899 */ /* 0x000fe4000801160a */
[----:B------:R-:W-:Y:S02]  /*2f30*/  USHF.R.S32.HI UR4, URZ, 0x1f, UR7 ;  /* 0x0000001fff047899 */ /* 0x000fe40008011407 */
[----:B------:R-:W-:-:S02]  /*2f40*/  USHF.R.U32.HI UR11, URZ, 0x4, UR11 ;  /* 0x00000004ff0b7899 */ /* 0x000fc4000801160b */
[----:B------:R-:W-:Y:S02]  /*2f50*/  ULEA.HI UR4, UR4, UR7, URZ, 0x6 ;  /* 0x0000000704047291 */ /* 0x000fe4000f8f30ff */
[----:B------:R-:W-:Y:S02]  /*2f60*/  ULOP3.LUT UR10, UR10, 0x3fff, URZ, 0xc0, !UPT ;  /* 0x00003fff0a0a7892 */ /* 0x000fe4000f8ec0ff */
[----:B------:R-:W-:Y:S02]  /*2f70*/  USHF.R.S32.HI UR4, URZ, 0x6, UR4 ;  /* 0x00000006ff047899 */ /* 0x000fe40008011404 */
[----:B------:R-:W-:Y:S02]  /*2f80*/  ULOP3.LUT UR11, UR11, 0x3fff, URZ, 0xc0, !UPT ;  /* 0x00003fff0b0b7892 */ /* 0x000fe4000f8ec0ff */
[----:B------:R-:W-:Y:S01]  /*2f90*/  UISETP.LT.AND UP0, UPT, UR4, 0x1, UPT ;  /* 0x000000010400788c */ /* 0x000fe2000bf01270 */
[----:B------:R-:W-:Y:S01]  /*2fa0*/  UMOV UR22, 0x0 ;  /* 0x0000000000167882 */ /* 0x000fe20000000000 */
[----:B------:R-:W-:-:S02]  /*2fb0*/  UMOV UR23, 0x8200490 ;  /* 0x0820049000177882 */ /* 0x000fc40000000000 */
[----:B------:R-:W-:Y:S02]  /*2fc0*/  USEL UR9, UR4, 0x1, !UP0 ;  /* 0x0000000104097887 */ /* 0x000fe4000c000000 */
[----:B------:R-:W-:Y:S02]  /*2fd0*/  ULOP3.LUT UR10, UR10, 0x10000, URZ, 0xfc, !UPT ;  /* 0x000100000a0a7892 */ /* 0x000fe4000f8efcff */
[----:B------:R-:W-:Y:S02]  /*2fe0*/  ULOP3.LUT UR11, UR11, 0x10000, URZ, 0xfc, !UPT ;  /* 0x000100000b0b7892 */ /* 0x000fe4000f8efcff */
[----:B------:R-:W-:Y:S02]  /*2ff0*/  UIADD3 UR9, UPT, UPT, -UR9, URZ, URZ ;  /* 0x000000ff09097290 */ /* 0x000fe4000fffe1ff */
[----:B---3--:R-:W-:Y:S01]  /*3000*/  UISETP.GE.AND UP3, UPT, UR6, 0x1, UPT ;  /* 0x000000010600788c */ /* 0x008fe2000bf66270 */
[----:B------:R-:W-:Y:S01]  /*3010*/  UMOV UR20, 0x0 ;  /* 0x0000000000147882 */ /* 0x000fe20000000000 */
[----:B------:R-:W-:Y:S01]  /*3020*/  UMOV UR21, 0x8200490 ;  /* 0x0820049000157882 */ /* 0x000fe20000000000 */
[----:B------:R-:W-:Y:S01]  /*3030*/  UMOV UR18, 0x0 ;  /* 0x0000000000127882 */ /* 0x000fe20000000000 */
[----:B------:R-:W-:Y:S01]  /*3040*/  UMOV UR19, 0x8200490 ;  /* 0x0820049000137882 */ /* 0x000fe20000000000 */
[----:B-1----:R-:W-:-:S15]  /*3050*/  R2UR UR16, R0 ;  /* 0x00000000001072ca */ /* 0x002fde00000e0000 */
.L_x_61:
[----:B------:R-:W-:Y:S02]  /*3060*/  LEA R0, R10, UR5, 0x3 ;  /* 0x000000050a007c11 */ /* 0x000fe4000f8e18ff */
[----:B------:R-:W-:Y:S02]  /*3070*/  SHF.L.U32 R2, R9, 0x1f, RZ ;  /* 0x0000001f09027819 */ /* 0x000fe400000006ff */
[----:B------:R-:W-:Y:S01]  /*3080*/  PLOP3.LUT P0, PT, PT, PT, UP3, 0x80, 0x8 ;  /* 0x000000000008781c */ /* 0x000fe20003f0f038 */
[----:B------:R-:W-:Y:S01]  /*3090*/  VIADD R3, R0, 0xc0 ;  /* 0x000000c000037836 */ /* 0x000fe20000000000 */
[----:B-1----:R-:W1:Y:S02]  /*30a0*/  SYNCS.PHASECHK.TRANS64.TRYWAIT P1, [R0+URZ+0xb0], R2 ;  /* 0x0000b002000075a7 */ /* 0x002e6400080211ff */
[----:B-1-3--:R-:W-:Y:S09]  /*30b0*/  @!P1 BRA `(.L_x_55) ;  /* 0x0000006000749947 */ /* 0x00aff20003800000 */
.L_x_152:
[----:B------:R-:W-:Y:S01]  /*30c0*/  LEA R4, R10, UR5, 0x4 ;  /* 0x000000050a047c11 */ /* 0x000fe2000f8e20ff */
[----:B------:R-:W-:Y:S01]  /*30d0*/  @UP3 ULEA UR6, UR14, UR5, 0x3 ;  /* 0x000000050e063291 */ /* 0x000fe2000f8e18ff */
[----:B------:R-:W-:Y:S01]  /*30e0*/  PLOP3.LUT P2, PT, PT, PT, PT, 0x80, 0x8 ;  /* 0x000000000008781c */ /* 0x000fe20003f4f070 */
[----:B------:R-:W-:Y:S01]  /*30f0*/  ULEA UR7, UR15, UR5, 0x3 ;  /* 0x000000050f077291 */ /* 0x000fe2000f8e18ff */
[----:B------:R-:W-:Y:S01]  /*3100*/  PRMT R3, RZ, 0x654, R3 ;  /* 0x00000654ff037816 */ /* 0x000fe20000000003 */
[----:B------:R-:W-:Y:S01]  /*3110*/  ULEA UR8, UR15, UR16, 0x7 ;  /* 0x000000100f087291 */ /* 0x000fe2000f8e38ff */
[----:B------:R-:W2:Y:S01]  /*3120*/  LDS.128 R4, [R4+0x140] ;  /* 0x0001400004047984 */ /* 0x000ea20000000c00 */
[----:B-1----:R-:W-:Y:S02]  /*3130*/  @P0 SHF.L.U32 R2, R8, 0x1f, RZ ;  /* 0x0000001f08020819 */ /* 0x002fe400000006ff */
[----:B------:R-:W-:Y:S01]  /*3140*/  SHF.L.U32 R0, R11, 0x1f, RZ ;  /* 0x0000001f0b007819 */ /* 0x000fe200000006ff */
[----:B------:R-:W-:Y:S01]  /*3150*/  @!PT LDS RZ, [RZ] ;  /* 0x00000000fffff984 */ /* 0x000fe20000000800 */
[----:B------:R-:W-:Y:S01]  /*3160*/  @!PT LDS RZ, [RZ] ;  /* 0x00000000fffff984 */ /* 0x000fe20000000800 */
[----:B------:R-:W-:Y:S01]  /*3170*/  @!PT LDS RZ, [RZ] ;  /* 0x00000000fffff984 */ /* 0x000fe20000000800 */
[----:B------:R-:W-:Y:S01]  /*3180*/  @!PT LDS RZ, [RZ] ;  /* 0x00000000fffff984 */ /* 0x000fe20000000800 */
[----:B------:R1:W-:Y:S06]  /*3190*/  MEMBAR.ALL.CTA ;  /* 0x0000000000007992 */ /* 0x0003ec0000008000 */
[----:B-1----:R-:W1:Y:S02]  /*31a0*/  FENCE.VIEW.ASYNC.S ;  /* 0x00000000000073c6 */ /* 0x002e640000000000 */
[----:B-1----:R1:W-:Y:S01]  /*31b0*/  SYNCS.ARRIVE.TRANS64.RED.A1T0 RZ, [R3+URZ], RZ ;  /* 0x000000ff03ff79a7 */ /* 0x0023e200081004ff */
[----:B------:R1:W3:Y:S01]  /*31c0*/  @P0 SYNCS.PHASECHK.TRANS64.TRYWAIT P2, [UR6], R2 ;  /* 0x00000002ff0005a7 */ /* 0x0002e20008041106 */
[----:B--2---:R-:W-:Y:S01]  /*31d0*/  LOP3.LUT P1, RZ, R6, 0x1, RZ, 0xc0, !PT ;  /* 0x0000000106ff7812 */ /* 0x004fe2000782c0ff */
[----:B------:R-:W2:Y:S02]  /*31e0*/  SYNCS.PHASECHK.TRANS64.TRYWAIT P0, [UR7+0xf0], R0 ;  /* 0x0000f000ff0075a7 */ /* 0x000ea40008001107 */
[----:B-123--:R-:W-:Y:S10]  /*31f0*/  @!P0 BRA `(.L_x_56) ;  /* 0x0000006000388947 */ /* 0x00eff40003800000 */
.L_x_154:
[----:B------:R-:W-:Y:S01]  /*3200*/  IADD3 R10, PT, PT, R10, 0x1, RZ ;  /* 0x000000010a0a7810 */ /* 0x000fe20007ffe0ff */
[----:B------:R-:W-:Y:S06]  /*3210*/  BRA.U !UP3, `(.L_x_57) ;  /* 0x000000010bc07547 */ /* 0x000fec000b800000 */
[----:B------:R-:W-:Y:S01]  /*3220*/  UPLOP3.LUT UP4, UPT, UPT, UPT, UPT, 0x40, 0x4 ;  /* 0x000000000004789c */ /* 0x000fe20003f8e870 */
[----:B------:R-:W-:Y:S01]  /*3230*/  UMOV UR13, UR9 ;  /* 0x00000009000d7c82 */ /* 0x000fe20008000000 */
[----:B------:R-:W-:Y:S01]  /*3240*/  UMOV UR12, UR4 ;  /* 0x00000004000c7c82 */ /* 0x000fe20008000000 */
[----:B------:R-:W-:-:S08]  /*3250*/  UMOV UR17, UR14 ;  /* 0x0000000e00117c82 */ /* 0x000fd00008000000 */
.L_x_60:
[----:B------:R-:W-:Y:S02]  /*3260*/  UIADD3 UR13, UPT, UPT, UR13, 0x1, URZ ;  /* 0x000000010d0d7890 */ /* 0x000fe4000fffe0ff */
[----:B--2---:R-:W-:Y:S02]  /*3270*/  ULEA UR6, UR17, UR5, 0x3 ;  /* 0x0000000511067291 */ /* 0x004fe4000f8e18ff */
[----:B------:R-:W-:Y:S01]  /*3280*/  UISETP.NE.AND UP0, UPT, UR13, URZ, UPT ;  /* 0x000000ff0d00728c */ /* 0x000fe2000bf05270 */
[----:B---3--:R-:W-:Y:S10]  /*3290*/  @P2 BRA `(.L_x_58) ;  /* 0x00000000000c2947 */ /* 0x008ff40003800000 */
[----:B-1----:R-:W-:Y:S04]  /*32a0*/  SHF.L.U32 R2, R8, 0x1f, RZ ;  /* 0x0000001f08027819 */ /* 0x002fe800000006ff */
[----:B------:R-:W1:Y:S02]  /*32b0*/  SYNCS.PHASECHK.TRANS64.TRYWAIT P0, [UR6], R2 ;  /* 0x00000002ff0075a7 */ /* 0x000e640008001106 */
[----:B-1----:R-:W-:Y:S05]  /*32c0*/  @!P0 BRA `(.L_x_59) ;  /* 0x00000060001c8947 */ /* 0x002fea0003800000 */
.L_x_58:
[----:B------:R-:W-:Y:S01]  /*32d0*/  UISETP.NE.AND UP1, UPT, UR12, 0x1, UPT ;  /* 0x000000010c00788c */ /* 0x000fe2000bf25270 */
[----:B------:R-:W-:Y:S01]  /*32e0*/  PLOP3.LUT P2, PT, PT, PT, PT, 0x80, 0x8 ;  /* 0x000000000008781c */ /* 0x000fe20003f4f070 */
[----:B------:R-:W-:Y:S02]  /*32f0*/  UIADD3 UR14, UPT, UPT, UR17, 0x1, URZ ;  /* 0x00000001110e7890 */ /* 0x000fe4000fffe0ff */
[----:B------:R-:W-:Y:S02]  /*3300*/  ULEA UR28, UR17, UR11, 0xa ;  /* 0x0000000b111c7291 */ /* 0x000fe4000f8e50ff */
[----:B------:R-:W-:Y:S01]  /*3310*/  UISETP.NE.AND UP2, UPT, UR14, 0x6, UPT ;  /* 0x000000060e00788c */ /* 0x000fe2000bf45270 */
[----:B------:R-:W-:Y:S01]  /*3320*/  PLOP3.LUT P0, PT, PT, PT, UP1, 0x80, 0x8 ;  /* 0x000000000008781c */ /* 0x000fe20003f0f018 */
[----:B------:R-:W-:Y:S02]  /*3330*/  UIADD3 UR40, UPT, UPT, UR28, 0x2, URZ ;  /* 0x000000021c287890 */ /* 0x000fe4000fffe0ff */
[----:B------:R-:W-:Y:S02]  /*3340*/  USEL UR27, URZ, 0x1, UP2 ;  /* 0x00000001ff1b7887 */ /* 0x000fe40009000000 */
[----:B------:R-:W-:Y:S02]  /*3350*/  USEL UR14, UR14, URZ, UP2 ;  /* 0x000000ff0e0e7287 */ /* 0x000fe40009000000 */
[----:B------:R-:W-:Y:S02]  /*3360*/  UIADD3 UR36, UPT, UPT, UR28, 0x4, URZ ;  /* 0x000000041c247890 */ /* 0x000fe4000fffe0ff */
[----:B------:R-:W-:Y:S01]  /*3370*/  @UP1 ULEA UR26, UR14, UR5, 0x3 ;  /* 0x000000050e1a1291 */ /* 0x000fe2000f8e18ff */
[----:B------:R-:W-:Y:S01]  /*3380*/  LOP3.LUT R8, R8, UR27, RZ, 0x3c, !PT ;  /* 0x0000001b08087c12 */ /* 0x000fe2000f8e3cff */
[----:B------:R-:W-:Y:S02]  /*3390*/  UIADD3 UR32, UPT, UPT, UR28, 0x6, URZ ;  /* 0x000000061c207890 */ /* 0x000fe4000fffe0ff */
[----:B------:R-:W-:Y:S01]  /*33a0*/  UIADD3 UR6, UPT, UPT, UR6, 0x30, URZ ;  /* 0x0000003006067890 */ /* 0x000fe2000fffe0ff */
[----:B-1----:R-:W-:Y:S01]  /*33b0*/  @P0 SHF.L.U32 R0, R8, 0x1f, RZ ;  /* 0x0000001f08000819 */ /* 0x002fe200000006ff */
[----:B------:R-:W-:Y:S01]  /*33c0*/  UIADD3 UR12, UPT, UPT, UR12, -0x1, URZ ;  /* 0xffffffff0c0c7890 */ /* 0x000fe2000fffe0ff */
[----:B------:R-:W-:Y:S02]  /*33d0*/  UMOV UR29, 0x40004040 ;  /* 0x40004040001d7882 */ /* 0x000fe40000000000 */
[----:B------:R2:W3:Y:S01]  /*33e0*/  @P0 SYNCS.PHASECHK.TRANS64.TRYWAIT P2, [UR26], R0 ;  /* 0x00000000ff0005a7 */ /* 0x0004e2000804111a */
[----:B------:R-:W-:Y:S01]  /*33f0*/  ULEA UR26, UR17, UR10, 0xa ;  /* 0x0000000a111a7291 */ /* 0x000fe2000f8e50ff */
[----:B------:R-:W-:Y:S01]  /*3400*/  UMOV UR27, 0x40004040 ;  /* 0x40004040001b7882 */ /* 0x000fe20000000000 */
[----:B------:R-:W-:Y:S02]  /*3410*/  UMOV UR41, 0x40004040 ;  /* 0x4000404000297882 */ /* 0x000fe40000000000 */
[----:B------:R-:W-:Y:S02]  /*3420*/  UIADD3 UR38, UPT, UPT, UR26, 0x2, URZ ;  /* 0x000000021a267890 */ /* 0x000fe4000fffe0ff */
[----:B------:R-:W-:Y:S02]  /*3430*/  UIADD3 UR34, UPT, UPT, UR26, 0x4, URZ ;  /* 0x000000041a227890 */ /* 0x000fe4000fffe0ff */
[----:B------:R-:W-:Y:S01]  /*3440*/  UIADD3 UR30, UPT, UPT, UR26, 0x6, URZ ;  /* 0x000000061a1e7890 */ /* 0x000fe2000fffe0ff */
[----:B------:R2:W-:Y:S01]  /*3450*/  UTCHMMA gdesc[UR26], gdesc[UR28], tmem[UR8], tmem[UR24], idesc[UR25], UP4 ;  /* 0x00ff181c1a0075ea */ /* 0x0005e2000a000008 */
[----:B------:R-:W-:Y:S01]  /*3460*/  UPLOP3.LUT UP4, UPT, UPT, UPT, UPT, 0x80, 0x8 ;  /* 0x000000000008789c */ /* 0x000fe20003f8f070 */
[----:B------:R-:W-:Y:S01]  /*3470*/  UMOV UR39, 0x40004040 ;  /* 0x4000404000277882 */ /* 0x000fe20000000000 */
[----:B------:R-:W-:Y:S01]  /*3480*/  UMOV UR37, 0x40004040 ;  /* 0x4000404000257882 */ /* 0x000fe20000000000 */
[----:B------:R2:W-:Y:S01]  /*3490*/  UTCHMMA gdesc[UR38], gdesc[UR40], tmem[UR8], tmem[UR22], idesc[UR23], UPT ;  /* 0x00ff1628260075ea */ /* 0x0005e2000b800008 */
[----:B------:R-:W-:Y:S01]  /*34a0*/  UMOV UR35, 0x40004040 ;  /* 0x4000404000237882 */ /* 0x000fe20000000000 */
[----:B------:R-:W-:Y:S01]  /*34b0*/  UMOV UR33, 0x40004040 ;  /* 0x4000404000217882 */ /* 0x000fe20000000000 */
[----:B------:R-:W-:Y:S01]  /*34c0*/  UMOV UR31, 0x40004040 ;  /* 0x40004040001f7882 */ /* 0x000fe20000000000 */
[----:B------:R2:W-:Y:S01]  /*34d0*/  UTCHMMA gdesc[UR34], gdesc[UR36], tmem[UR8], tmem[UR20], idesc[UR21], UPT ;  /* 0x00ff1424220075ea */ /* 0x0005e2000b800008 */
[----:B------:R2:W-:Y:S01]  /*34e0*/  UTCHMMA gdesc[UR30], gdesc[UR32], tmem[UR8], tmem[UR18], idesc[UR19], UPT ;  /* 0x00ff12201e0075ea */ /* 0x0005e2000b800008 */
[----:B------:R2:W-:Y:S01]  /*34f0*/  UTCBAR [UR6], URZ ;  /* 0x000000ff060073e9 */ /* 0x0005e200080000ff */
[----:B------:R-:W-:Y:S01]  /*3500*/  UMOV UR17, UR14 ;  /* 0x0000000e00117c82 */ /* 0x000fe20008000000 */
[----:B------:R-:W-:Y:S05]  /*3510*/  BRA.U UP0, `(.L_x_60) ;  /* 0xfffffffd00507547 */ /* 0x000fea000b83ffff */
.L_x_57:
[----:B------:R-:W-:Y:S01]  /*3520*/  UIADD3 UR15, UPT, UPT, UR15, 0x1, URZ ;  /* 0x000000010f0f7890 */ /* 0x000fe2000fffe0ff */
[C---:B------:R-:W-:Y:S01]  /*3530*/  ISETP.NE.AND P0, PT, R10.reuse, 0x2, PT ;  /* 0x000000020a00780c */ /* 0x040fe20003f05270 */
[----:B------:R-:W-:Y:S02]  /*3540*/  UIADD3 UR7, UPT, UPT, UR7, 0xd0, URZ ;  /* 0x000000d007077890 */ /* 0x000fe4000fffe0ff */
[----:B------:R-:W-:Y:S01]  /*3550*/  UISETP.NE.AND UP0, UPT, UR15, 0x4, UPT ;  /* 0x000000040f00788c */ /* 0x000fe2000bf05270 */
[----:B-12---:R-:W-:Y:S02]  /*3560*/  SEL R0, RZ, 0x1, P0 ;  /* 0x00000001ff007807 */ /* 0x006fe40000000000 */
[----:B------:R-:W-:Y:S01]  /*3570*/  SEL R10, R10, RZ, P0 ;  /* 0x000000ff0a0a7207 */ /* 0x000fe20000000000 */
[----:B------:R-:W-:Y:S01]  /*3580*/  USEL UR6, URZ, 0x1, UP0 ;  /* 0x00000001ff067887 */ /* 0x000fe20008000000 */
[----:B------:R-:W-:Y:S01]  /*3590*/  LOP3.LUT R9, R9, R0, RZ, 0x3c, !PT ;  /* 0x0000000009097212 */ /* 0x000fe200078e3cff */
[----:B------:R-:W-:Y:S01]  /*35a0*/  USEL UR15, UR15, URZ, UP0 ;  /* 0x000000ff0f0f7287 */ /* 0x000fe20008000000 */
[----:B------:R1:W-:Y:S03]  /*35b0*/  UTCBAR [UR7], URZ ;  /* 0x000000ff070073e9 */ /* 0x0003e600080000ff */
[----:B------:R-:W-:Y:S01]  /*35c0*/  LOP3.LUT R11, R11, UR6, RZ, 0x3c, !PT ;  /* 0x000000060b0b7c12 */ /* 0x000fe2000f8e3cff */
[----:B------:R-:W-:Y:S07]  /*35d0*/  @P1 BRA `(.L_x_61) ;  /* 0xfffffff800a01947 */ /* 0x000fee000383ffff */
[----:B------:R-:W2:Y:S01]  /*35e0*/  S2UR UR4, SR_CgaCtaId ;  /* 0x00000000000479c3 */ /* 0x000ea20000008800 */
[----:B------:R-:W-:Y:S01]  /*35f0*/  ELECT P0, URZ, PT ;  /* 0x0000000000ff782f */ /* 0x000fe20003800000 */
[----:B------:R-:W-:Y:S01]  /*3600*/  IMAD.MOV.U32 R0, RZ, RZ, 0x1 ;  /* 0x00000001ff007424 */ /* 0x000fe200078e00ff */
[----:B------:R-:W-:Y:S01]  /*3610*/  UIADD3 UR5, UPT, UPT, UR5, 0xf0, URZ ;  /* 0x000000f005057890 */ /* 0x000fe2000fffe0ff */
[----:B------:R-:W-:Y:S01]  /*3620*/  SHF.L.U32 R2, R11, 0x1f, RZ ;  /* 0x0000001f0b027819 */ /* 0x000fe200000006ff */
[----:B------:R-:W-:-:S03]  /*3630*/  UMOV UR6, 0x40 ;  /* 0x0000004000067882 */ /* 0x000fc60000000000 */
[----:B------:R-:W-:Y:S01]  /*3640*/  UVIRTCOUNT.DEALLOC.SMPOOL 0x80 ;  /* 0x000000800000784c */ /* 0x000fe20000000000 */
[----:B--2---:R-:W-:Y:S02]  /*3650*/  ULEA UR4, UR4, UR6, 0x18 ;  /* 0x0000000604047291 */ /* 0x004fe4000f8ec0ff */
[----:B------:R-:W-:-:S07]  /*3660*/  ULEA UR6, UR15, UR5, 0x3 ;  /* 0x000000050f067291 */ /* 0x000fce000f8e18ff */
[----:B------:R2:W-:Y:S02]  /*3670*/  @P0 STS.U8 [UR4+0x1c], R0 ;  /* 0x00001c00ff000988 */ /* 0x0005e40008000004 */
[----:B------:R-:W4:Y:S02]  /*3680*/  SYNCS.PHASECHK.TRANS64.TRYWAIT P0, [UR6], R2 ;  /* 0x00000002ff0075a7 */ /* 0x000f240008001106 */
[----:B--2-4-:R-:W-:Y:S05]  /*3690*/  @!P0 BRA `(.L_x_62) ;  /* 0x0000005c00408947 */ /* 0x014fea0003800000 */
.L_x_157:
[----:B-1----:R-:W-:-:S04]  /*36a0*/  UIADD3 UR7, UPT, UPT, UR15, 0x1, URZ ;  /* 0x000000010f077890 */ /* 0x002fc8000fffe0ff */
[----:B------:R-:W-:-:S04]  /*36b0*/  UISETP.NE.AND UP0, UPT, UR7, 0x4, UPT ;  /* 0x000000040700788c */ /* 0x000fc8000bf05270 */
[----:B------:R-:W-:Y:S02]  /*36c0*/  USEL UR8, URZ, 0x1, UP0 ;  /* 0x00000001ff087887 */ /* 0x000fe40008000000 */
[----:B------:R-:W-:-:S04]  /*36d0*/  USEL UR7, UR7, URZ, UP0 ;  /* 0x000000ff07077287 */ /* 0x000fc80008000000 */
[----:B------:R-:W-:Y:S01]  /*36e0*/  ULEA UR6, UR7, UR5, 0x3 ;  /* 0x0000000507067291 */ /* 0x000fe2000f8e18ff */
[----:B--2---:R-:W-:-:S04]  /*36f0*/  LOP3.LUT R2, R11, UR8, RZ, 0x3c, !PT ;  /* 0x000000080b027c12 */ /* 0x004fc8000f8e3cff */
[----:B------:R-:W-:-:S04]  /*3700*/  SHF.L.U32 R3, R2, 0x1f, RZ ;  /* 0x0000001f02037819 */ /* 0x000fc800000006ff */
[----:B------:R-:W1:Y:S02]  /*3710*/  SYNCS.PHASECHK.TRANS64.TRYWAIT P0, [UR6], R3 ;  /* 0x00000003ff0075a7 */ /* 0x000e640008001106 */
[----:B-1----:R-:W-:Y:S05]  /*3720*/  @!P0 BRA `(.L_x_63) ;  /* 0x0000005c00348947 */ /* 0x002fea0003800000 */
.L_x_159:
        /* <DEDUP_REMOVED lines=9> */
.L_x_161:
[----:B------:R-:W-:-:S04]  /*37c0*/  UIADD3 UR7, UPT, UPT, UR7, 0x1, URZ ;  /* 0x0000000107077890 */ /* 0x000fc8000fffe0ff */
[----:B------:R-:W-:-:S04]  /*37d0*/  UISETP.NE.AND UP0, UPT, UR7, 0x4, UPT ;  /* 0x000000040700788c */ /* 0x000fc8000bf05270 */
[----:B------:R-:W-:Y:S02]  /*37e0*/  USEL UR6, URZ, 0x1, UP0 ;  /* 0x00000001ff067887 */ /* 0x000fe40008000000 */
[----:B------:R-:W-:-:S04]  /*37f0*/  USEL UR7, UR7, URZ, UP0 ;  /* 0x000000ff07077287 */ /* 0x000fc80008000000 */
[----:B------:R-:W-:Y:S01]  /*3800*/  ULEA UR7, UR7, UR5, 0x3 ;  /* 0x0000000507077291 */ /* 0x000fe2000f8e18ff */
[----:B------:R-:W-:-:S04]  /*3810*/  LOP3.LUT R2, R2, UR6, RZ, 0x3c, !PT ;  /* 0x0000000602027c12 */ /* 0x000fc8000f8e3cff */
[----:B------:R-:W-:-:S04]  /*3820*/  SHF.L.U32 R2, R2, 0x1f, RZ ;  /* 0x0000001f02027819 */ /* 0x000fc800000006ff */
[----:B------:R-:W2:Y:S02]  /*3830*/  SYNCS.PHASECHK.TRANS64.TRYWAIT P0, [UR7], R2 ;  /* 0x00000002ff0075a7 */ /* 0x000ea40008001107 */
[----:B--2---:R-:W-:Y:S05]  /*3840*/  @!P0 BRA `(.L_x_65) ;  /* 0x0000005c001c8947 */ /* 0x004fea0003800000 */
.L_x_163:
[----:B------:R-:W-:Y:S01]  /*3850*/  NOP ;  /* 0x0000000000007918 */ /* 0x000fe20000000000 */
[----:B-1----:R-:W1:Y:S01]  /*3860*/  LDS R0, [UR4+0x14] ;  /* 0x00001404ff007984 */ /* 0x002e620008000800 */
[----:B------:R-:W-:Y:S01]  /*3870*/  ULOP3.LUT UR6, UR16, 0xffff, URZ, 0xc0, !UPT ;  /* 0x0000ffff10067892 */ /* 0x000fe2000f8ec0ff */
[----:B------:R-:W-:Y:S01]  /*3880*/  UMOV UR8, 0xffff ;  /* 0x0000ffff00087882 */ /* 0x000fe20000000000 */
[----:B------:R-:W-:Y:S02]  /*3890*/  UMOV UR5, 0x1 ;  /* 0x0000000100057882 */ /* 0x000fe40000000000 */
[----:B------:R-:W-:-:S04]  /*38a0*/  USHF.R.U32.HI UR6, URZ, 0x5, UR6 ;  /* 0x00000005ff067899 */ /* 0x000fc80008011606 */
[----:B------:R-:W-:Y:S02]  /*38b0*/  USHF.L.U32 UR8, UR8, UR6, URZ ;  /* 0x0000000608087299 */ /* 0x000fe400080006ff */
[----:B------:R-:W-:-:S04]  /*38c0*/  USHF.L.U32 UR5, UR5, UR6, URZ ;  /* 0x0000000605057299 */ /* 0x000fc800080006ff */
[----:B-1----:R-:W-:-:S04]  /*38d0*/  LOP3.LUT R0, R0, UR8, RZ, 0xc0, !PT ;  /* 0x0000000800007c12 */ /* 0x002fc8000f8ec0ff */
[----:B------:R-:W-:-:S13]  /*38e0*/  ISETP.NE.AND P0, PT, R0, UR8, PT ;  /* 0x0000000800007c0c */ /* 0x000fda000bf05270 */
[----:B------:R-:W-:Y:S05]  /*38f0*/  @P0 BRA `(.L_x_66) ;  /* 0x0000000000580947 */ /* 0x000fea0003800000 */
[----:B------:R-:W1:Y:S02]  /*3900*/  LDS R0, [UR4+0x18] ;  /* 0x00001804ff007984 */ /* 0x000e640008000800 */
[----:B-1----:R-:W-:-:S04]  /*3910*/  LOP3.LUT R0, R0, UR5, RZ, 0xc0, !PT ;  /* 0x0000000500007c12 */ /* 0x002fc8000f8ec0ff */
[----:B------:R-:W-:-:S13]  /*3920*/  ISETP.NE.AND P0, PT, R0, UR5, PT ;  /* 0x0000000500007c0c */ /* 0x000fda000bf05270 */
[----:B------:R-:W-:Y:S05]  /*3930*/  @P0 BRA `(.L_x_67) ;  /* 0x00000000003c0947 */ /* 0x000fea0003800000 */
[----:B------:R-:W1:Y:S01]  /*3940*/  S2R R2, SR_LANEID ;  /* 0x0000000000027919 */ /* 0x000e620000000000 */
[----:B------:R-:W-:Y:S01]  /*3950*/  ULOP3.LUT UR8, URZ, UR8, URZ, 0x33, !UPT ;  /* 0x00000008ff087292 */ /* 0x000fe2000f8e33ff */
[----:B------:R-:W-:Y:S02]  /*3960*/  VOTEU.ANY UR7, UPT, PT ;  /* 0x0000000000077886 */ /* 0x000fe400038e0100 */
[----:B------:R-:W-:-:S03]  /*3970*/  UFLO.U32 UR7, UR7 ;  /* 0x00000007000772bd */ /* 0x000fc600080e0000 */
[----:B------:R-:W-:-:S04]  /*3980*/  IMAD.U32 R0, RZ, RZ, UR8 ;  /* 0x00000008ff007e24 */ /* 0x000fc8000f8e00ff */
[----:B------:R2:W4:Y:S02]  /*3990*/  REDUX UR6, R0 ;  /* 0x00000000000673c4 */ /* 0x0005240000000000 */
[----:B------:R1:W-:Y:S02]  /*39a0*/  UTCATOMSWS.AND URZ, UR8 ;  /* 0x0000000800ff79e3 */ /* 0x0003e40008000000 */
[----:B-1----:R-:W-:Y:S02]  /*39b0*/  ISETP.EQ.U32.AND P0, PT, R2, UR7, PT ;  /* 0x0000000702007c0c */ /* 0x002fe4000bf02070 */
[----:B--2---:R-:W-:Y:S02]  /*39c0*/  LOP3.LUT R0, RZ, UR5, RZ, 0x33, !PT ;  /* 0x00000005ff007c12 */ /* 0x004fe4000f8e33ff */
[----:B----4-:R-:W-:Y:S02]  /*39d0*/  MOV R2, UR6 ;  /* 0x0000000600027c02 */ /* 0x010fe40008000f00 */
[----:B------:R-:W1:Y:S07]  /*39e0*/  REDUX UR5, R0 ;  /* 0x00000000000573c4 */ /* 0x000e6e0000000000 */
[----:B------:R2:W-:Y:S01]  /*39f0*/  @P0 ATOMS.AND RZ, [UR4+0x14], R2 ;  /* 0x00001402ffff098c */ /* 0x0005e2000a800004 */
[----:B-1----:R-:W-:-:S05]  /*3a00*/  IMAD.U32 R0, RZ, RZ, UR5 ;  /* 0x00000005ff007e24 */ /* 0x002fca000f8e00ff */
[----:B------:R2:W-:Y:S01]  /*3a10*/  @P0 ATOMS.AND RZ, [UR4+0x18], R0 ;  /* 0x00001800ffff098c */ /* 0x0005e2000a800004 */
[----:B------:R-:W-:Y:S05]  /*3a20*/  BRA `(.L_x_68) ;  /* 0x0000000000147947 */ /* 0x000fea0003800000 */
.L_x_67:
[----:B------:R-:W-:Y:S02]  /*3a30*/  MOV R2, 0x3a50 ;  /* 0x00003a5000027802 */ /* 0x000fe40000000f00 */
[----:B---3-5:R-:W-:Y:S05]  /*3a40*/  CALL.REL.NOINC `($__internal_0_$__cuda_sm10x_tcgen05_guardrail_trap_col_being_dealloced_not_returned_by_alloc) ;  /* 0x0000006000047944 */ /* 0x028fea0003c00000 */
[----:B------:R-:W-:Y:S05]  /*3a50*/  BRA `(.L_x_68) ;  /* 0x0000000000087947 */ /* 0x000fea0003800000 */
.L_x_66:
[----:B------:R-:W-:Y:S02]  /*3a60*/  MOV R2, 0x3a80 ;  /* 0x00003a8000027802 */ /* 0x000fe40000000f00 */
[----:B---3-5:R-:W-:Y:S05]  /*3a70*/  CALL.REL.NOINC `($__internal_2_$__cuda_sm10x_tcgen05_guardrail_trap_unallocated_columns_being_dealloced) ;  /* 0x0000006000107944 */ /* 0x028fea0003c00000 */
.L_x_68:
[----:B------:R-:W-:Y:S01]  /*3a80*/  NOP ;  /* 0x0000000000007918 */ /* 0x000fe20000000000 */
[----:B------:R-:W-:Y:S05]  /*3a90*/  EXIT ;  /* 0x000000000000794d */ /* 0x000fea0003800000 */
.L_x_50:
[----:B------:R-:W-:-:S09]  /*3aa0*/  UISETP.NE.OR UP2, UPT, UR8, 0x3, !UP2 ;  /* 0x000000030800788c */ /* 0x000fd2000d745670 */
[----:B------:R-:W-:Y:S05]  /*3ab0*/  BRA.U UP2, `(.L_x_69) ;  /* 0x0000001102087547 */ /* 0x000fea000b800000 */
[----:B------:R-:W1:Y:S01]  /*3ac0*/  LDC R0, c[0x0][0xb30] ;  /* 0x0002cc00ff007b82 */ /* 0x000e620000000800 */
[----:B------:R-:W2:Y:S01]  /*3ad0*/  LDCU.64 UR8, c[0x0][0x888] ;  /* 0x00011100ff0877ac */ /* 0x000ea20008000a00 */
[----:B------:R-:W-:Y:S02]  /*3ae0*/  HFMA2 R27, -RZ, RZ, 0, 0 ;  /* 0x00000000ff1b7431 */ /* 0x000fe400000001ff */
[----:B------:R-:W-:Y:S01]  /*3af0*/  IMAD.MOV.U32 R29, RZ, RZ, 0x1 ;  /* 0x00000001ff1d7424 */ /* 0x000fe200078e00ff */
[----:B------:R-:W-:Y:S01]  /*3b00*/  MOV R25, 0x2000 ;  /* 0x0000200000197802 */ /* 0x000fe20000000f00 */
[----:B------:R-:W4:Y:S01]  /*3b10*/  LDCU.64 UR4, c[0x0][0x890] ;  /* 0x00011200ff0477ac */ /* 0x000f220008000a00 */
[----:B------:R-:W-:Y:S01]  /*3b20*/  IMAD.MOV.U32 R28, RZ, RZ, RZ ;  /* 0x000000ffff1c7224 */ /* 0x000fe200078e00ff */
[----:B------:R-:W3:Y:S01]  /*3b30*/  LDC R24, c[0x0][0x370] ;  /* 0x0000dc00ff187b82 */ /* 0x000ee20000000800 */
[----:B------:R-:W-:Y:S01]  /*3b40*/  UMOV UR7, 0x400 ;  /* 0x0000040000077882 */ /* 0x000fe20000000000 */
[----:B------:R-:W-:-:S02]  /*3b50*/  UPLOP3.LUT UP1, UPT, UPT, UPT, UPT, 0x40, 0x4 ;  /* 0x000000000004789c */ /* 0x000fc40003f2e870 */
[----:B------:R-:W-:-:S04]  /*3b60*/  ULEA UR7, UR37, UR7, 0x18 ;  /* 0x0000000725077291 */ /* 0x000fc8000f8ec0ff */
[----:B------:R-:W3:Y:S01]  /*3b70*/  LDC R3, c[0x0][0xb0c] ;  /* 0x0002c300ff037b82 */ /* 0x000ee20000000800 */
[----:B------:R-:W-:Y:S02]  /*3b80*/  UIADD3 UR13, UPT, UPT, UR7, 0x78, URZ ;  /* 0x00000078070d7890 */ /* 0x000fe4000fffe0ff */
[----:B--2---:R-:W-:Y:S02]  /*3b90*/  UISETP.NE.U32.AND UP2, UPT, UR8, URZ, UPT ;  /* 0x000000ff0800728c */ /* 0x004fe4000bf45070 */
[----:B------:R-:W-:Y:S02]  /*3ba0*/  UIADD3 UR33, UPT, UPT, UR7, 0x60, URZ ;  /* 0x0000006007217890 */ /* 0x000fe4000fffe0ff */
[----:B----4-:R-:W-:Y:S01]  /*3bb0*/  UISETP.NE.U32.AND UP3, UPT, UR4, URZ, UPT ;  /* 0x000000ff0400728c */ /* 0x010fe2000bf65070 */
[----:B------:R-:W2:Y:S01]  /*3bc0*/  LDC R18, c[0x0][0xb20] ;  /* 0x0002c800ff127b82 */ /* 0x000ea20000000800 */
[----:B-1----:R-:W-:Y:S01]  /*3bd0*/  ISETP.NE.AND P1, PT, R0, 0x1, PT ;  /* 0x000000010000780c */ /* 0x002fe20003f25270 */
[----:B------:R-:W-:-:S02]  /*3be0*/  UISETP.NE.AND.EX UP2, UPT, UR9, URZ, UPT, UP2 ;  /* 0x000000ff0900728c */ /* 0x000fc4000bf45320 */
[----:B------:R-:W-:Y:S02]  /*3bf0*/  UIADD3 UR25, UPT, UPT, UR7, 0x68, URZ ;  /* 0x0000006807197890 */ /* 0x000fe4000fffe0ff */
[----:B------:R-:W-:Y:S02]  /*3c00*/  UIADD3 UR17, UPT, UPT, UR7, 0x70, URZ ;  /* 0x0000007007117890 */ /* 0x000fe4000fffe0ff */
[----:B------:R-:W1:Y:S01]  /*3c10*/  LDC.64 R30, c[0x0][0x348] ;  /* 0x0000d200ff1e7b82 */ /* 0x000e620000000a00 */
[----:B------:R-:W-:Y:S02]  /*3c20*/  UPRMT UR13, UR37, 0x654, UR13 ;  /* 0x00000654250d7896 */ /* 0x000fe4000800000d */
[----:B------:R-:W-:-:S05]  /*3c30*/  UISETP.NE.AND.EX UP3, UPT, UR5, URZ, UPT, UP3 ;  /* 0x000000ff0500728c */ /* 0x000fca000bf65330 */
[----:B------:R-:W4:Y:S08]  /*3c40*/  LDC.64 R16, c[0x0][0xb10] ;  /* 0x0002c400ff107b82 */ /* 0x000f300000000a00 */
[----:B------:R-:W1:Y:S08]  /*3c50*/  LDC.64 R6, c[0x0][0xb18] ;  /* 0x0002c600ff067b82 */ /* 0x000e700000000a00 */
[----:B------:R-:W1:Y:S08]  /*3c60*/  LDC.64 R4, c[0x0][0xb28] ;  /* 0x0002ca00ff047b82 */ /* 0x000e700000000a00 */
[----:B--23--:R-:W1:Y:S02]  /*3c70*/  LDC R19, c[0x0][0x374] ;  /* 0x0000dd00ff137b82 */ /* 0x00ce640000000800 */
.L_x_80:
[C---:B------:R-:W-:Y:S02]  /*3c80*/  LEA R0, R28.reuse, UR7, 0x3 ;  /* 0x000000071c007c11 */ /* 0x040fe4000f8e18ff */
[----:B------:R-:W-:Y:S02]  /*3c90*/  SHF.L.U32 R2, R27, 0x1f, RZ ;  /* 0x0000001f1b027819 */ /* 0x000fe400000006ff */
[----:B------:R-:W-:Y:S02]  /*3ca0*/  LEA R20, R28, UR7, 0x4 ;  /* 0x000000071c147c11 */ /* 0x000fe4000f8e20ff */
[----:B--2---:R-:W2:Y:S02]  /*3cb0*/  SYNCS.PHASECHK.TRANS64.TRYWAIT P0, [R0+URZ+0xb0], R2 ;  /* 0x0000b002000075a7 */ /* 0x004ea400080011ff */
[----:B--2---:R-:W-:Y:S05]  /*3cc0*/  @!P0 BRA `(.L_x_70) ;  /* 0x0000005800148947 */ /* 0x004fea0003800000 */
.L_x_164:
[----:B------:R-:W-:Y:S01]  /*3cd0*/  ISETP.GE.AND P0, PT, R40, 0x1, PT ;  /* 0x000000012800780c */ /* 0x000fe20003f06270 */
[----:B------:R-:W3:Y:S01]  /*3ce0*/  LDS.128 R20, [R20+0x140] ;  /* 0x0001400014147984 */ /* 0x000ee20000000c00 */
[----:B--2---:R-:W-:Y:S01]  /*3cf0*/  VIADD R0, R0, 0xc0 ;  /* 0x000000c000007836 */ /* 0x004fe20000000000 */
[----:B------:R-:W-:Y:S01]  /*3d00*/  @!PT LDS RZ, [RZ] ;  /* 0x00000000fffff984 */ /* 0x000fe20000000800 */
[----:B------:R-:W-:Y:S01]  /*3d10*/  @!PT LDS RZ, [RZ] ;  /* 0x00000000fffff984 */ /* 0x000fe20000000800 */
[----:B------:R-:W-:Y:S01]  /*3d20*/  @!PT LDS RZ, [RZ] ;  /* 0x00000000fffff984 */ /* 0x000fe20000000800 */
[----:B------:R-:W-:Y:S01]  /*3d30*/  @!PT LDS RZ, [RZ] ;  /* 0x00000000fffff984 */ /* 0x000fe20000000800 */
[----:B------:R2:W-:Y:S06]  /*3d40*/  MEMBAR.ALL.CTA ;  /* 0x0000000000007992 */ /* 0x0005ec0000008000 */
[----:B--2---:R-:W2:Y:S01]  /*3d50*/  FENCE.VIEW.ASYNC.S ;  /* 0x00000000000073c6 */ /* 0x004ea20000000000 */
[----:B------:R-:W-:Y:S04]  /*3d60*/  PRMT R0, RZ, 0x654, R0 ;  /* 0x00000654ff007816 */ /* 0x000fe80000000000 */
[----:B--2---:R2:W-:Y:S01]  /*3d70*/  SYNCS.ARRIVE.TRANS64.RED.A1T0 RZ, [R0+URZ], RZ ;  /* 0x000000ff00ff79a7 */ /* 0x0045e200081004ff */
[----:B---3--:R-:W-:Y:S11]  /*3d80*/  LOP3.LUT P3, RZ, R22, 0x1, RZ, 0xc0, !PT ;  /* 0x0000000116ff7812 */ /* 0x008ff6000786c0ff */
[----:B------:R-:W-:Y:S02]  /*3d90*/  @!UPT UIADD3 URZ, UPT, UPT, URZ, URZ, URZ ;  /* 0x000000fffffff290 */ /* 0x000fe4000fffe0ff */
[----:B------:R-:W-:Y:S02]  /*3da0*/  @P3 MOV R11, R20 ;  /* 0x00000014000b3202 */ /* 0x000fe40000000f00 */
[----:B------:R-:W-:Y:S01]  /*3db0*/  @P3 LOP3.LUT R10, R21, 0xffff, RZ, 0xc0, !PT ;  /* 0x0000ffff150a3812 */ /* 0x000fe200078ec0ff */
[----:B--2---:R-:W-:Y:S06]  /*3dc0*/  @!P0 BRA `(.L_x_71) ;  /* 0x0000000000a48947 */ /* 0x004fec0003800000 */
[-C--:B-1----:R-:W-:Y:S01]  /*3dd0*/  IMAD.HI.U32 R0, R19, R7.reuse, RZ ;  /* 0x0000000713007227 */ /* 0x082fe200078e00ff */
[----:B------:R-:W-:Y:S02]  /*3de0*/  ISETP.NE.AND P0, PT, R6, 0x1, PT ;  /* 0x000000010600780c */ /* 0x000fe40003f05270 */
[----:B------:R-:W-:Y:S01]  /*3df0*/  ISETP.NE.AND P2, PT, R40, 0x1, PT ;  /* 0x000000012800780c */ /* 0x000fe20003f45270 */
[----:B----4-:R-:W-:Y:S01]  /*3e00*/  IMAD.HI.U32 R9, R24, R16, RZ ;  /* 0x0000001018097227 */ /* 0x010fe200078e00ff */
[----:B------:R-:W-:Y:S02]  /*3e10*/  SHF.R.U32.HI R0, RZ, R18, R0 ;  /* 0x00000012ff007219 */ /* 0x000fe40000011600 */
[----:B------:R-:W-:Y:S01]  /*3e20*/  ISETP.NE.AND P4, PT, R3, 0x1, PT ;  /* 0x000000010300780c */ /* 0x000fe20003f85270 */
[----:B------:R-:W-:Y:S01]  /*3e30*/  IMAD.HI.U32 R13, R10, R7, RZ ;  /* 0x000000070a0d7227 */ /* 0x000fe200078e00ff */
[----:B------:R-:W-:Y:S02]  /*3e40*/  SHF.R.U32.HI R9, RZ, R17, R9 ;  /* 0x00000011ff097219 */ /* 0x000fe40000011609 */
[----:B------:R-:W-:Y:S01]  /*3e50*/  SEL R0, R19, R0, !P0 ;  /* 0x0000000013007207 */ /* 0x000fe20004000000 */
[----:B------:R-:W-:Y:S01]  /*3e60*/  IMAD.HI.U32 R12, R11, R16, RZ ;  /* 0x000000100b0c7227 */ /* 0x000fe200078e00ff */
[----:B------:R-:W-:Y:S03]  /*3e70*/  SEL R9, R24, R9, !P4 ;  /* 0x0000000918097207 */ /* 0x000fe60006000000 */
[-C--:B------:R-:W-:Y:S01]  /*3e80*/  IMAD.HI.U32 R8, R0, R4.reuse, RZ ;  /* 0x0000000400087227 */ /* 0x080fe200078e00ff */
[----:B------:R-:W-:Y:S03]  /*3e90*/  SHF.R.U32.HI R12, RZ, R17, R12 ;  /* 0x00000011ff0c7219 */ /* 0x000fe6000001160c */
[----:B------:R-:W-:Y:S01]  /*3ea0*/  IMAD.HI.U32 R2, R9, R4, RZ ;  /* 0x0000000409027227 */ /* 0x000fe200078e00ff */
[-C--:B------:R-:W-:Y:S02]  /*3eb0*/  @P2 SHF.R.U32.HI R0, RZ, R5.reuse, R8 ;  /* 0x00000005ff002219 */ /* 0x080fe40000011608 */
[----:B------:R-:W-:Y:S02]  /*3ec0*/  SHF.R.U32.HI R8, RZ, R18, R13 ;  /* 0x00000012ff087219 */ /* 0x000fe4000001160d */
[----:B------:R-:W-:Y:S01]  /*3ed0*/  @P2 SHF.R.U32.HI R9, RZ, R5, R2 ;  /* 0x00000005ff092219 */ /* 0x000fe20000011602 */
[----:B------:R-:W-:Y:S01]  /*3ee0*/  IMAD R0, R40, R0, RZ ;  /* 0x0000000028007224 */ /* 0x000fe200078e02ff */
[----:B------:R-:W-:Y:S02]  /*3ef0*/  SEL R8, R10, R8, !P0 ;  /* 0x000000080a087207 */ /* 0x000fe40004000000 */
[----:B------:R-:W-:Y:S01]  /*3f00*/  SEL R2, R11, R12, !P4 ;  /* 0x0000000c0b027207 */ /* 0x000fe20006000000 */
[----:B------:R-:W-:Y:S01]  /*3f10*/  IMAD R12, R40, R9, RZ ;  /* 0x00000009280c7224 */ /* 0x000fe200078e02ff */
[C---:B------:R-:W-:Y:S01]  /*3f20*/  ISETP.GE.AND P0, PT, R8.reuse, R0, PT ;  /* 0x000000000800720c */ /* 0x040fe20003f06270 */
[----:B------:R-:W-:Y:S03]  /*3f30*/  IMAD.HI.U32 R0, R8, R4, RZ ;  /* 0x0000000408007227 */ /* 0x000fe600078e00ff */
[----:B------:R-:W-:Y:S02]  /*3f40*/  ISETP.GE.OR P0, PT, R2, R12, P0 ;  /* 0x0000000c0200720c */ /* 0x000fe40000706670 */
[-C--:B------:R-:W-:Y:S04]  /*3f50*/  SHF.R.U32.HI R0, RZ, R5.reuse, R0 ;  /* 0x00000005ff007219 */ /* 0x080fe80000011600 */
[----:B------:R-:W-:Y:S05]  /*3f60*/  SEL R13, R8, R0, !P2 ;  /* 0x00000000080d7207 */ /* 0x000fea0005000000 */
[----:B------:R-:W-:Y:S02]  /*3f70*/  IMAD.MOV R12, RZ, RZ, -R13 ;  /* 0x000000ffff0c7224 */ /* 0x000fe400078e0a0d */
[----:B------:R-:W-:Y:S04]  /*3f80*/  @!P0 IMAD.HI.U32 R0, R2, R4, RZ ;  /* 0x0000000402008227 */ /* 0x000fe800078e00ff */
[----:B------:R-:W-:Y:S01]  /*3f90*/  IMAD R12, R40, R12, R8 ;  /* 0x0000000c280c7224 */ /* 0x000fe200078e0208 */
[----:B------:R-:W-:Y:S04]  /*3fa0*/  @!P0 SHF.R.U32.HI R0, RZ, R5, R0 ;  /* 0x00000005ff008219 */ /* 0x000fe80000011600 */
[----:B------:R-:W-:Y:S04]  /*3fb0*/  @!P0 SEL R0, R2, R0, !P2 ;  /* 0x0000000002008207 */ /* 0x000fe80005000000 */
[----:B------:R-:W-:Y:S01]  /*3fc0*/  @!P0 IADD3 R13, PT, PT, R13, -R0, RZ ;  /* 0x800000000d0d8210 */ /* 0x000fe20007ffe0ff */
[----:B------:R-:W-:Y:S01]  /*3fd0*/  @!P0 IMAD R0, R9, R12, R0 ;  /* 0x0000000c09008224 */ /* 0x000fe200078e0200 */
[----:B------:R-:W-:Y:S01]  /*3fe0*/  IADD3 R9, PT, PT, -R8, RZ, RZ ;  /* 0x000000ff08097210 */ /* 0x000fe20007ffe1ff */
[--C-:B------:R-:W-:Y:S02]  /*3ff0*/  IMAD.MOV R12, RZ, RZ, -R2.reuse ;  /* 0x000000ffff0c7224 */ /* 0x100fe400078e0a02 */
[----:B------:R-:W-:Y:S02]  /*4000*/  @!P0 IMAD R8, R13, R40, R2 ;  /* 0x000000280d088224 */ /* 0x000fe400078e0202 */
[----:B------:R-:W-:Y:S02]  /*4010*/  @!P0 IMAD.MOV.U32 R2, RZ, RZ, R0 ;  /* 0x000000ffff028224 */ /* 0x000fe400078e0000 */
[----:B------:R-:W-:Y:S02]  /*4020*/  IMAD R11, R3, R12, R11 ;  /* 0x0000000c030b7224 */ /* 0x000fe400078e020b */
[----:B------:R-:W-:Y:S02]  /*4030*/  IMAD R10, R6, R9, R10 ;  /* 0x00000009060a7224 */ /* 0x000fe400078e020a */
[----:B------:R-:W-:Y:S02]  /*4040*/  IMAD R11, R2, R3, R11 ;  /* 0x00000003020b7224 */ /* 0x000fe400078e020b */
[----:B------:R-:W-:Y:S02]  /*4050*/  IMAD R10, R8, R6, R10 ;  /* 0x00000006080a7224 */ /* 0x000fe400078e020a */
.L_x_71:
[----:B------:R-:W-:Y:S05]  /*4060*/  BRA.U UP1, `(.L_x_72) ;  /* 0x0000000101107547 */ /* 0x000fea000b800000 */
[----:B------:R-:W-:Y:S04]  /*4070*/  MOV R2, UR6 ;  /* 0x0000000600027c02 */ /* 0x000fe80008000f00 */
[----:B------:R-:W-:Y:S04]  /*4080*/  SHF.L.U32 R2, R2, 0x1f, RZ ;  /* 0x0000001f02027819 */ /* 0x000fe800000006ff */
[----:B------:R-:W2:Y:S02]  /*4090*/  SYNCS.PHASECHK.TRANS64.TRYWAIT P0, [UR7+0xa8], R2 ;  /* 0x0000a802ff0075a7 */ /* 0x000ea40008001107 */
[----:B--2---:R-:W-:Y:S05]  /*40a0*/  @!P0 BRA `(.L_x_73) ;  /* 0x0000005400308947 */ /* 0x004fea0003800000 */
.L_x_72:
[----:B------:R-:W-:Y:S02]  /*40b0*/  R2UR UR35, R15 ;  /* 0x000000000f2372ca */ /* 0x000fe400000e0000 */
[----:B------:R-:W-:Y:S02]  /*40c0*/  R2UR UR34, R14 ;  /* 0x000000000e2272ca */ /* 0x000fe400000e0000 */
[----:B------:R-:W-:Y:S02]  /*40d0*/  ISETP.NE.U32.AND P2, PT, RZ, UR4, PT ;  /* 0x00000004ff007c0c */ /* 0x000fe4000bf45070 */
[----:B------:R-:W-:Y:S02]  /*40e0*/  SHF.L.U32 R14, R29, 0x1f, RZ ;  /* 0x0000001f1d0e7819 */ /* 0x000fe400000006ff */
[----:B------:R-:W-:Y:S05]  /*40f0*/  ISETP.NE.AND.EX P2, PT, RZ, UR5, PT, P2 ;  /* 0x00000005ff007c0c */ /* 0x000fea000bf45320 */
[----:B------:R-:W-:Y:S02]  /*4100*/  USHF.L.U32 UR35, UR35, 0x7, URZ ;  /* 0x0000000723237899 */ /* 0x000fe400080006ff */
[----:B------:R-:W-:Y:S01]  /*4110*/  USHF.L.U32 UR34, UR34, 0x7, URZ ;  /* 0x0000000722227899 */ /* 0x000fe200080006ff */
[----:B------:R-:W-:Y:S11]  /*4120*/  BRA.U !UP3, `(.L_x_74) ;  /* 0x000000010b347547 */ /* 0x000ff6000b800000 */
[----:B------:R-:W-:Y:S01]  /*4130*/  UPLOP3.LUT UP0, UPT, UPT, UPT, UP2, 0x80, 0x8 ;  /* 0x000000000008789c */ /* 0x000fe20003f0f020 */
[----:B--2---:R-:W-:Y:S02]  /*4140*/  HFMA2 R0, -RZ, RZ, 0, 5.9604644775390625e-08 ;  /* 0x00000001ff007431 */ /* 0x004fe400000001ff */
[----:B------:R-:W-:Y:S03]  /*4150*/  IMAD.MOV.U32 R88, RZ, RZ, 0x1 ;  /* 0x00000001ff587424 */ /* 0x000fe600078e00ff */
[----:B------:R-:W-:Y:S05]  /*4160*/  PLOP3.LUT P0, PT, PT, PT, UP0, 0x80, 0x8 ;  /* 0x000000000008781c */ /* 0x000fea0003f0f008 */
[----:B------:R-:W2:Y:S01]  /*4170*/  @UP0 LDCU.64 UR10, c[0x0][0x888] ;  /* 0x00011100ff0a07ac */ /* 0x000ea20008000a00 */
[----:B------:R-:W-:Y:S07]  /*4180*/  @UP0 UIMAD UR8, UR36, UR4, URZ ;  /* 0x00000004240802a4 */ /* 0x000fee000f8e02ff */
[----:B------:R-:W-:Y:S01]  /*4190*/  @!P0 PRMT R88, R0, 0x7610, R88 ;  /* 0x0000761000588816 */ /* 0x000fe20000000058 */
[----:B--2---:R-:W-:Y:S03]  /*41a0*/  @UP0 UIMAD.WIDE UR10, UR8, 0x4, UR10 ;  /* 0x00000004080a08a5 */ /* 0x004fe6000f8e020a */
[----:B------:R-:W2:Y:S03]  /*41b0*/  @!UP0 LDCU UR8, c[0x0][0x880] ;  /* 0x00011000ff0887ac */ /* 0x000ea60008000800 */
[----:B------:R-:W-:Y:S01]  /*41c0*/  IMAD.U32 R8, RZ, RZ, UR10 ;  /* 0x0000000aff087e24 */ /* 0x000fe2000f8e00ff */
[----:B------:R-:W-:Y:S05]  /*41d0*/  MOV R9, UR11 ;  /* 0x0000000b00097c02 */ /* 0x000fea0008000f00 */
[----:B-----5:R3:W5:Y:S02]  /*41e0*/  @P0 LDG.E R49, desc[UR46][R8.64] ;  /* 0x0000002e08310981 */ /* 0x020764000c1e1900 */
[----:B--23--:R-:W-:Y:S07]  /*41f0*/  @!P0 IMAD.U32 R49, RZ, RZ, UR8 ;  /* 0x00000008ff318e24 */ /* 0x00cfee000f8e00ff */
.L_x_74:
[----:B-----5:R-:W-:Y:S01]  /*4200*/  @!P2 FSETP.EQ.AND P0, PT, R49, RZ, PT ;  /* 0x000000ff3100a20b */ /* 0x020fe20003f02000 */
[----:B------:R-:W-:Y:S01]  /*4210*/  @!UPT UIADD3 URZ, UPT, UPT, URZ, URZ, URZ ;  /* 0x000000fffffff290 */ /* 0x000fe2000fffe0ff */
[----:B------:R-:W-:Y:S11]  /*4220*/  @!P2 BRA `(.L_x_75) ;  /* 0x000000000014a947 */ /* 0x000ff60003800000 */
[----:B------:R-:W-:Y:S02]  /*4230*/  LOP3.LUT P2, RZ, R88, 0xff, RZ, 0xc0, !PT ;  /* 0x000000ff58ff7812 */ /* 0x000fe4000784c0ff */
[----:B------:R-:W-:Y:S04]  /*4240*/  PLOP3.LUT P0, PT, PT, PT, UP0, 0x80, 0x8 ;  /* 0x000000000008781c */ /* 0x000fe80003f0f008 */
[----:B------:R-:W-:Y:S07]  /*4250*/  PLOP3.LUT P0, PT, P0, PT, PT, 0x8, 0x80 ;  /* 0x000000000080781c */ /* 0x000fee000070e170 */
[----:B------:R-:W-:Y:S11]  /*4260*/  @P2 FSETP.EQ.AND P0, PT, R49, RZ, PT ;  /* 0x000000ff3100220b */ /* 0x000ff60003f02000 */
[----:B------:R-:W-:Y:S02]  /*4270*/  @!UPT UIADD3 URZ, UPT, UPT, URZ, URZ, URZ ;  /* 0x000000fffffff290 */ /* 0x000fe4000fffe0ff */
.L_x_75:
[----:B------:R-:W3:Y:S01]  /*4280*/  SYNCS.PHASECHK.TRANS64.TRYWAIT P2, [UR7+0x80], R14 ;  /* 0x0000800eff0075a7 */ /* 0x000ee20008041107 */
[----:B------:R-:W-:Y:S04]  /*4290*/  ELECT P4, URZ, PT ;  /* 0x0000000000ff782f */ /* 0x000fe80003880000 */
[----:B------:R-:W-:Y:S11]  /*42a0*/  PLOP3.LUT P4, PT, P0, P4, PT, 0xf2, 0x2f ;  /* 0x00000000002f781c */ /* 0x000ff60000789e72 */
[----:B------:R-:W-:Y:S02]  /*42b0*/  @!UPT UIADD3 URZ, UPT, UPT, URZ, URZ, URZ ;  /* 0x000000fffffff290 */ /* 0x000fe4000fffe0ff */
[----:B-1----:R-:W-:Y:S05]  /*42c0*/  @!P4 IADD3 R8, P0, PT, R30, 0x580, RZ ;  /* 0x000005801e08c810 */ /* 0x002fea0007f1e0ff */
[----:B--2---:R-:W-:Y:S01]  /*42d0*/  @!P4 IMAD.X R2, RZ, RZ, R31, P0 ;  /* 0x000000ffff02c224 */ /* 0x004fe200000e061f */
[----:B---3--:R-:W-:Y:S07]  /*42e0*/  @!P2 BRA `(.L_x_76) ;  /* 0x0000005000b8a947 */ /* 0x008fee0003800000 */
.L_x_167:
[----:B------:R-:W-:Y:S01]  /*42f0*/  @!P4 R2UR UR8, R2 ;  /* 0x000000000208c2ca */ /* 0x000fe200000e0000 */
[----:B------:R-:W-:Y:S01]  /*4300*/  VOTEU.ALL UP1, P4 ;  /* 0x0000000000ff7886 */ /* 0x000fe20002020000 */
[----:B------:R-:W-:Y:S01]  /*4310*/  @!P4 R2UR UR9, R8 ;  /* 0x000000000809c2ca */ /* 0x000fe200000e0000 */
[----:B-1----:R-:W-:Y:S01]  /*4320*/  @!P4 IMAD.MOV.U32 R0, RZ, RZ, 0x2000 ;  /* 0x00002000ff00c424 */ /* 0x002fe200078e00ff */
[----:B------:R-:W-:Y:S01]  /*4330*/  UMOV UR10, 0x0 ;  /* 0x00000000000a7882 */ /* 0x000fe20000000000 */
[----:B------:R-:W-:Y:S01]  /*4340*/  UMOV UR11, 0x10000000 ;  /* 0x10000000000b7882 */ /* 0x000fe20000000000 */
[----:B------:R-:W-:Y:S01]  /*4350*/  @!UP1 UIADD3 UR32, UPT, UPT, UR7, 0x200, URZ ;  /* 0x0000020007209890 */ /* 0x000fe2000fffe0ff */
[----:B------:R-:W-:Y:S06]  /*4360*/  VOTEU.ALL UP1, P4 ;  /* 0x0000000000ff7886 */ /* 0x000fec0002020000 */
[----:B------:R-:W-:Y:S01]  /*4370*/  IMAD.U32 R9, RZ, RZ, UR8 ;  /* 0x00000008ff097e24 */ /* 0x000fe2000f8e00ff */
[----:B------:R-:W-:Y:S01]  /*4380*/  UPRMT UR8, UR37, 0x654, UR33 ;  /* 0x0000065425087896 */ /* 0x000fe20008000021 */
[----:B------:R-:W-:Y:S03]  /*4390*/  IMAD.U32 R8, RZ, RZ, UR9 ;  /* 0x00000009ff087e24 */ /* 0x000fe6000f8e00ff */
[----:B------:R-:W-:Y:S02]  /*43a0*/  @!P4 R2UR UR15, R9 ;  /* 0x00000000090fc2ca */ /* 0x000fe400000e0000 */
[----:B------:R-:W-:Y:S02]  /*43b0*/  @!P4 R2UR UR14, R8 ;  /* 0x00000000080ec2ca */ /* 0x000fe400000e0000 */
[----:B------:R-:W-:Y:S05]  /*43c0*/  @!P4 IADD3 R8, P0, PT, R30, 0x580, RZ ;  /* 0x000005801e08c810 */ /* 0x000fea0007f1e0ff */
[----:B------:R-:W-:Y:S06]  /*43d0*/  @!P4 IMAD.X R2, RZ, RZ, R31, P0 ;  /* 0x000000ffff02c224 */ /* 0x000fec00000e061f */
[----:B------:R1:W-:Y:S01]  /*43e0*/  @!UP1 UTMALDG.3D [UR32], [UR14], desc[UR10] ;  /* 0x00000a200e0095b4 */ /* 0x0003e20008011000 */
[----:B------:R1:W-:Y:S01]  /*43f0*/  @!P4 SYNCS.ARRIVE.TRANS64.RED.A0TR RZ, [UR7+0x60], R0 ;  /* 0x00006000ffffc9a7 */ /* 0x0003e20008300407 */
[----:B------:R-:W-:Y:S01]  /*4400*/  SYNCS.ARRIVE.TRANS64.RED.A1T0 RZ, [UR8], RZ ;  /* 0x000000ffffff79a7 */ /* 0x000fe20008100408 */
[----:B------:R-:W2:Y:S02]  /*4410*/  SYNCS.PHASECHK.TRANS64.TRYWAIT P2, [UR7+0x88], R14 ;  /* 0x0000880eff0075a7 */ /* 0x000ea40008041107 */
[----:B-12---:R-:W-:Y:S05]  /*4420*/  @!P2 BRA `(.L_x_77) ;  /* 0x000000500080a947 */ /* 0x006fea0003800000 */
.L_x_169:
[----:B------:R-:W-:Y:S01]  /*4430*/  @!P4 R2UR UR8, R2 ;  /* 0x000000000208c2ca */ /* 0x000fe200000e0000 */
[----:B------:R-:W-:Y:S01]  /*4440*/  VOTEU.ALL UP1, P4 ;  /* 0x0000000000ff7886 */ /* 0x000fe20002020000 */
[----:B------:R-:W-:Y:S01]  /*4450*/  @!P4 R2UR UR9, R8 ;  /* 0x000000000809c2ca */ /* 0x000fe200000e0000 */
[----:B-1----:R-:W-:Y:S01]  /*4460*/  @!P4 IMAD.MOV.U32 R0, RZ, RZ, 0x2000 ;  /* 0x00002000ff00c424 */ /* 0x002fe200078e00ff */
[----:B------:R-:W-:Y:S01]  /*4470*/  UMOV UR10, 0x0 ;  /* 0x00000000000a7882 */ /* 0x000fe20000000000 */
[----:B------:R-:W-:Y:S01]  /*4480*/  UMOV UR11, 0x10000000 ;  /* 0x10000000000b7882 */ /* 0x000fe20000000000 */
[----:B------:R-:W-:Y:S02]  /*4490*/  @!UP1 UIADD3 UR26, UPT, UPT, UR34, 0x20, URZ ;  /* 0x00000020221a9890 */ /* 0x000fe4000fffe0ff */
[----:B------:R-:W-:Y:S01]  /*44a0*/  @!UP1 UIADD3 UR24, UPT, UPT, UR7, 0x2200, URZ ;  /* 0x0000220007189890 */ /* 0x000fe2000fffe0ff */
[----:B------:R-:W-:Y:S01]  /*44b0*/  VOTEU.ALL UP1, P4 ;  /* 0x0000000000ff7886 */ /* 0x000fe20002020000 */
[----:B------:R-:W-:Y:S01]  /*44c0*/  UMOV UR27, UR35 ;  /* 0x00000023001b7c82 */ /* 0x000fe20008000000 */
[----:B------:R-:W-:Y:S02]  /*44d0*/  UMOV UR28, UR36 ;  /* 0x00000024001c7c82 */ /* 0x000fe40008000000 */
        /* <DEDUP_REMOVED lines=12> */
.L_x_171:
[----:B------:R-:W2:Y:S01]  /*45a0*/  LDC.64 R12, c[0x0][0xb18] ;  /* 0x0002c600ff0c7b82 */ /* 0x000ea20000000a00 */
[----:B------:R-:W-:Y:S01]  /*45b0*/  @!P4 R2UR UR8, R2 ;  /* 0x000000000208c2ca */ /* 0x000fe200000e0000 */
[----:B------:R-:W-:Y:S01]  /*45c0*/  VOTEU.ALL UP1, P4 ;  /* 0x0000000000ff7886 */ /* 0x000fe20002020000 */
[----:B------:R-:W-:Y:S01]  /*45d0*/  @!P4 R2UR UR9, R8 ;  /* 0x000000000809c2ca */ /* 0x000fe200000e0000 */
[----:B-1----:R-:W-:Y:S01]  /*45e0*/  @!P4 IMAD.MOV.U32 R0, RZ, RZ, 0x2000 ;  /* 0x00002000ff00c424 */ /* 0x002fe200078e00ff */
[----:B------:R-:W-:Y:S03]  /*45f0*/  UMOV UR10, 0x0 ;  /* 0x00000000000a7882 */ /* 0x000fe60000000000 */
[----:B------:R-:W1:Y:S01]  /*4600*/  @!P1 LDC R2, c[0x0][0xb0c] ;  /* 0x0002c300ff029b82 */ /* 0x000e620000000800 */
[----:B------:R-:W-:Y:S01]  /*4610*/  @!UP1 UIADD3 UR18, UPT, UPT, UR34, 0x40, URZ ;  /* 0x0000004022129890 */ /* 0x000fe2000fffe0ff */
[----:B------:R-:W-:Y:S01]  /*4620*/  @P3 SHF.R.U32.HI R26, RZ, 0x10, R21 ;  /* 0x00000010ff1a3819 */ /* 0x000fe20000011615 */
[----:B------:R-:W-:Y:S01]  /*4630*/  @!UP1 UIADD3 UR16, UPT, UPT, UR7, 0x4200, URZ ;  /* 0x0000420007109890 */ /* 0x000fe2000fffe0ff */
[----:B------:R-:W-:Y:S01]  /*4640*/  VIADD R28, R28, 0x1 ;  /* 0x000000011c1c7836 */ /* 0x000fe20000000000 */
[----:B------:R-:W-:Y:S01]  /*4650*/  VOTEU.ALL UP1, P4 ;  /* 0x0000000000ff7886 */ /* 0x000fe20002020000 */
[----:B------:R-:W-:Y:S01]  /*4660*/  UMOV UR11, 0x10000000 ;  /* 0x10000000000b7882 */ /* 0x000fe20000000000 */
[----:B------:R-:W-:Y:S01]  /*4670*/  UMOV UR19, UR35 ;  /* 0x0000002300137c82 */ /* 0x000fe20008000000 */
[----:B------:R-:W-:Y:S01]  /*4680*/  IMAD.U32 R9, RZ, RZ, UR8 ;  /* 0x00000008ff097e24 */ /* 0x000fe2000f8e00ff */
[----:B------:R-:W-:Y:S01]  /*4690*/  UMOV UR20, UR36 ;  /* 0x0000002400147c82 */ /* 0x000fe20008000000 */
[----:B------:R-:W-:Y:S01]  /*46a0*/  IMAD.U32 R8, RZ, RZ, UR9 ;  /* 0x00000009ff087e24 */ /* 0x000fe2000f8e00ff */
[----:B------:R-:W-:Y:S02]  /*46b0*/  UPRMT UR8, UR37, 0x654, UR17 ;  /* 0x0000065425087896 */ /* 0x000fe40008000011 */
[----:B------:R-:W-:Y:S02]  /*46c0*/  @!P4 R2UR UR15, R9 ;  /* 0x00000000090fc2ca */ /* 0x000fe400000e0000 */
[----:B------:R-:W-:Y:S02]  /*46d0*/  @!P4 R2UR UR14, R8 ;  /* 0x00000000080ec2ca */ /* 0x000fe400000e0000 */
[----:B------:R-:W3:Y:S11]  /*46e0*/  LDC.64 R8, c[0x0][0xb10] ;  /* 0x0002c400ff087b82 */ /* 0x000ef60000000a00 */
[----:B------:R1:W-:Y:S01]  /*46f0*/  @!UP1 UTMALDG.3D [UR16], [UR14], desc[UR10] ;  /* 0x00000a100e0095b4 */ /* 0x0003e20008011000 */
[----:B------:R5:W-:Y:S01]  /*4700*/  @!P4 SYNCS.ARRIVE.TRANS64.RED.A0TR RZ, [UR7+0x70], R0 ;  /* 0x00007000ffffc9a7 */ /* 0x000be20008300407 */
[C---:B---3--:R-:W-:Y:S01]  /*4710*/  @!P1 IMAD.HI.U32 R8, R11.reuse, R8, RZ ;  /* 0x000000080b089227 */ /* 0x048fe200078e00ff */
[----:B--2---:R-:W-:Y:S02]  /*4720*/  @!P1 ISETP.NE.AND P0, PT, R12, 0x1, PT ;  /* 0x000000010c00980c */ /* 0x004fe40003f05270 */
[----:B-1----:R-:W-:Y:S01]  /*4730*/  @!P1 ISETP.NE.AND P2, PT, R2, 0x1, PT ;  /* 0x000000010200980c */ /* 0x002fe20003f45270 */
[----:B------:R-:W-:Y:S01]  /*4740*/  SYNCS.ARRIVE.TRANS64.RED.A1T0 RZ, [UR8], RZ ;  /* 0x000000ffffff79a7 */ /* 0x000fe20008100408 */
[C---:B------:R-:W-:Y:S01]  /*4750*/  @!P1 IMAD.HI.U32 R13, R10.reuse, R13, RZ ;  /* 0x0000000d0a0d9227 */ /* 0x040fe200078e00ff */
[----:B------:R-:W-:Y:S04]  /*4760*/  @!P1 SHF.R.U32.HI R8, RZ, R9, R8 ;  /* 0x00000009ff089219 */ /* 0x000fe80000011608 */
[----:B------:R-:W-:Y:S01]  /*4770*/  @!P1 SEL R8, R11, R8, !P2 ;  /* 0x000000080b089207 */ /* 0x000fe20005000000 */
[----:B------:R-:W1:Y:S01]  /*4780*/  SYNCS.PHASECHK.TRANS64.TRYWAIT P5, [UR7+0x98], R14 ;  /* 0x0000980eff0075a7 */ /* 0x000e6200080a1107 */
[----:B-----5:R-:W2:Y:S02]  /*4790*/  @!P1 LDC R0, c[0x0][0xb20] ;  /* 0x0002c800ff009b82 */ /* 0x020ea40000000800 */
[----:B--2---:R-:W-:Y:S04]  /*47a0*/  @!P1 SHF.R.U32.HI R0, RZ, R0, R13 ;  /* 0x00000000ff009219 */ /* 0x004fe8000001160d */
[----:B------:R-:W-:Y:S05]  /*47b0*/  @!P1 SEL R9, R10, R0, !P0 ;  /* 0x000000000a099207 */ /* 0x000fea0004000000 */
[----:B------:R-:W-:Y:S02]  /*47c0*/  @!P1 IMAD.IADD R0, R9, 0x1, -R8 ;  /* 0x0000000109009824 */ /* 0x000fe400078e0a08 */
[----:B------:R-:W-:Y:S02]  /*47d0*/  @!P1 IMAD.IADD R8, R8, 0x1, -R9 ;  /* 0x0000000108089824 */ /* 0x000fe400078e0a09 */
[----:B------:R-:W-:Y:S02]  /*47e0*/  @!P1 IMAD R11, R0, R2, R11 ;  /* 0x00000002000b9224 */ /* 0x000fe400078e020b */
[----:B------:R-:W-:Y:S01]  /*47f0*/  @!P1 IMAD R10, R8, R12, R10 ;  /* 0x0000000c080a9224 */ /* 0x000fe200078e020a */
[----:B-1----:R-:W-:Y:S06]  /*4800*/  @!P5 BRA `(.L_x_79) ;  /* 0x0000004c00b8d947 */ /* 0x002fec0003800000 */
.L_x_173:
[----:B------:R-:W-:Y:S01]  /*4810*/  @!P4 IADD3 R2, P0, PT, R30, 0x580, RZ ;  /* 0x000005801e02c810 */ /* 0x000fe20007f1e0ff */
[----:B------:R-:W-:Y:S01]  /*4820*/  VOTEU.ALL UP1, P4 ;  /* 0x0000000000ff7886 */ /* 0x000fe20002020000 */
[----:B------:R-:W-:Y:S01]  /*4830*/  UMOV UR18, 0x0 ;  /* 0x0000000000127882 */ /* 0x000fe20000000000 */
[----:B------:R-:W-:Y:S01]  /*4840*/  UMOV UR19, 0x10000000 ;  /* 0x1000000000137882 */ /* 0x000fe20000000000 */
[----:B------:R-:W-:Y:S01]  /*4850*/  @!P4 R2UR UR9, R2 ;  /* 0x000000000209c2ca */ /* 0x000fe200000e0000 */
[----:B-1----:R-:W-:Y:S01]  /*4860*/  @!P4 IMAD.X R0, RZ, RZ, R31, P0 ;  /* 0x000000ffff00c224 */ /* 0x002fe200000e061f */
[----:B------:R-:W-:Y:S01]  /*4870*/  @!UP1 UIADD3 UR10, UPT, UPT, UR34, 0x60, URZ ;  /* 0x00000060220a9890 */ /* 0x000fe2000fffe0ff */
[----:B------:R-:W-:Y:S01]  /*4880*/  ISETP.NE.AND P0, PT, R28, 0x2, PT ;  /* 0x000000021c00780c */ /* 0x000fe20003f05270 */
[----:B------:R-:W-:Y:S01]  /*4890*/  UMOV UR11, UR35 ;  /* 0x00000023000b7c82 */ /* 0x000fe20008000000 */
[----:B------:R-:W-:Y:S01]  /*48a0*/  UMOV UR12, UR36 ;  /* 0x00000024000c7c82 */ /* 0x000fe20008000000 */
[----:B------:R-:W-:Y:S01]  /*48b0*/  @!P4 R2UR UR8, R0 ;  /* 0x000000000008c2ca */ /* 0x000fe200000e0000 */
[----:B------:R-:W-:Y:S01]  /*48c0*/  IMAD.IADD R14, R10, 0x1, R86 ;  /* 0x000000010a0e7824 */ /* 0x000fe200078e0256 */
[----:B------:R-:W-:Y:S01]  /*48d0*/  @P3 R2UR UR36, R26 ;  /* 0x000000001a2432ca */ /* 0x000fe200000e0000 */
[----:B------:R-:W-:Y:S01]  /*48e0*/  IMAD.IADD R15, R11, 0x1, R87 ;  /* 0x000000010b0f7824 */ /* 0x000fe200078e0257 */
[----:B------:R-:W-:Y:S02]  /*48f0*/  SEL R0, RZ, 0x1, P0 ;  /* 0x00000001ff007807 */ /* 0x000fe40000000000 */
[----:B------:R-:W-:Y:S01]  /*4900*/  LOP3.LUT R29, R29, 0x1, RZ, 0x3c, !PT ;  /* 0x000000011d1d7812 */ /* 0x000fe200078e3cff */
[----:B------:R-:W-:Y:S01]  /*4910*/  IMAD.U32 R8, RZ, RZ, UR9 ;  /* 0x00000009ff087e24 */ /* 0x000fe2000f8e00ff */
[----:B------:R-:W-:Y:S01]  /*4920*/  @!UP1 UIADD3 UR9, UPT, UPT, UR7, 0x78, URZ ;  /* 0x0000007807099890 */ /* 0x000fe2000fffe0ff */
[----:B------:R-:W-:Y:S02]  /*4930*/  LOP3.LUT R27, R27, R0, RZ, 0x3c, !PT ;  /* 0x000000001b1b7212 */ /* 0x000fe400078e3cff */
[----:B------:R-:W-:Y:S02]  /*4940*/  SEL R28, R28, RZ, P0 ;  /* 0x000000ff1c1c7207 */ /* 0x000fe40000000000 */
[----:B------:R-:W-:Y:S01]  /*4950*/  IMAD.U32 R9, RZ, RZ, UR8 ;  /* 0x00000008ff097e24 */ /* 0x000fe2000f8e00ff */
[----:B------:R-:W-:Y:S01]  /*4960*/  @!P4 R2UR UR14, R8 ;  /* 0x00000000080ec2ca */ /* 0x000fe200000e0000 */
[----:B------:R-:W-:Y:S01]  /*4970*/  @!UP1 UIADD3 UR8, UPT, UPT, UR7, 0x6200, URZ ;  /* 0x0000620007089890 */ /* 0x000fe2000fffe0ff */
[----:B------:R-:W-:Y:S02]  /*4980*/  VOTEU.ALL UP1, P4 ;  /* 0x0000000000ff7886 */ /* 0x000fe40002020000 */
[----:B------:R-:W-:Y:S11]  /*4990*/  @!P4 R2UR UR15, R9 ;  /* 0x00000000090fc2ca */ /* 0x000ff600000e0000 */
[----:B------:R-:W-:Y:S02]  /*49a0*/  @!UPT UIADD3 URZ, UPT, UPT, URZ, URZ, URZ ;  /* 0x000000fffffff290 */ /* 0x000fe4000fffe0ff */
[----:B------:R2:W-:Y:S01]  /*49b0*/  @!UP1 UTMALDG.3D [UR8], [UR14], desc[UR18] ;  /* 0x000012080e0095b4 */ /* 0x0005e20008011000 */
[----:B------:R2:W-:Y:S01]  /*49c0*/  @!P4 SYNCS.ARRIVE.TRANS64.RED.A0TR RZ, [UR7+0x78], R25 ;  /* 0x00007819ffffc9a7 */ /* 0x0005e20008300407 */
[----:B------:R-:W-:Y:S01]  /*49d0*/  UPLOP3.LUT UP1, UPT, UPT, UPT, UPT, 0x80, 0x8 ;  /* 0x000000000008789c */ /* 0x000fe20003f2f070 */
[----:B------:R-:W-:Y:S01]  /*49e0*/  SYNCS.ARRIVE.TRANS64.RED.A1T0 RZ, [UR13], RZ ;  /* 0x000000ffffff79a7 */ /* 0x000fe2000810040d */
[----:B------:R-:W-:Y:S09]  /*49f0*/  @P3 BRA `(.L_x_80) ;  /* 0xfffffff000a03947 */ /* 0x000ff2000383ffff */
[----:B------:R-:W-:-:S04]  /*4a00*/  SHF.L.U32 R2, R29, 0x1f, RZ ;  /* 0x0000001f1d027819 */ /* 0x000fc800000006ff */
[----:B------:R-:W1:Y:S02]  /*4a10*/  SYNCS.PHASECHK.TRANS64.TRYWAIT P0, [UR7+0x80], R2 ;  /* 0x00008002ff0075a7 */ /* 0x000e640008001107 */
[----:B-1----:R-:W-:Y:S05]  /*4a20*/  @!P0 BRA `(.L_x_81) ;  /* 0x0000004c00488947 */ /* 0x002fea0003800000 */
.L_x_175:
[----:B------:R-:W3:Y:S02]  /*4a30*/  SYNCS.PHASECHK.TRANS64.TRYWAIT P0, [UR7+0x88], R2 ;  /* 0x00008802ff0075a7 */ /* 0x000ee40008001107 */
[----:B---3--:R-:W-:Y:S05]  /*4a40*/  @!P0 BRA `(.L_x_82) ;  /* 0x0000004c00588947 */ /* 0x008fea0003800000 */
.L_x_177:
[----:B------:R-:W3:Y:S02]  /*4a50*/  SYNCS.PHASECHK.TRANS64.TRYWAIT P0, [UR7+0x90], R2 ;  /* 0x00009002ff0075a7 */ /* 0x000ee40008001107 */
[----:B---3--:R-:W-:Y:S05]  /*4a60*/  @!P0 BRA `(.L_x_83) ;  /* 0x0000004c00688947 */ /* 0x008fea0003800000 */
.L_x_179:
[----:B-1----:R-:W-:-:S07]  /*4a70*/  MOV R0, UR7 ;  /* 0x0000000700007c02 */ /* 0x002fce0008000f00 */
.L_x_84:
[----:B-1----:R-:W-:-:S04]  /*4a80*/  SHF.L.U32 R2, R29, 0x1f, RZ ;  /* 0x0000001f1d027819 */ /* 0x002fc800000006ff */
[----:B------:R1:W3:Y:S03]  /*4a90*/  SYNCS.PHASECHK.TRANS64.TRYWAIT P0, [R0+URZ+0x98], R2 ;  /* 0x00009802000075a7 */ /* 0x0002e600080011ff */
[----:B---3--:R-:W-:Y:S05]  /*4aa0*/  @!P0 NANOSLEEP.SYNCS 0x989680 ;  /* 0x009896800000895d */ /* 0x008fea0003900000 */
[----:B------:R-:W3:Y:S02]  /*4ab0*/  @!P0 SYNCS.PHASECHK.TRANS64 P0, [R0+URZ+0x98], R2 ;  /* 0x00009802000085a7 */ /* 0x000ee400080010ff */
[----:B--23--:R-:W-:Y:S05]  /*4ac0*/  @P0 EXIT ;  /* 0x000000000000094d */ /* 0x00cfea0003800000 */
[----:B------:R-:W-:Y:S05]  /*4ad0*/  BRA `(.L_x_84) ;  /* 0xfffffffc00e87947 */ /* 0x000fea000383ffff */
.L_x_69:
[----:B------:R-:W-:-:S06]  /*4ae0*/  UISETP.GE.AND UP1, UPT, UR8, 0x4, UPT ;  /* 0x000000040800788c */ /* 0x000fcc000bf26270 */
[----:B------:R-:W-:-:S13]  /*4af0*/  PLOP3.LUT P0, PT, PT, PT, UP1, 0x80, 0x8 ;  /* 0x000000000008781c */ /* 0x000fda0003f0f018 */
[----:B------:R-:W-:Y:S05]  /*4b00*/  @!P0 EXIT ;  /* 0x000000000000894d */ /* 0x000fea0003800000 */
[----:B------:R-:W-:Y:S01]  /*4b10*/  BAR.SYNC.DEFER_BLOCKING 0x6, 0xa0 ;  /* 0x0182800000007b1d */ /* 0x000fe20000010000 */
[C---:B------:R-:W-:Y:S01]  /*4b20*/  IMAD.SHL.U32 R2, R101.reuse, 0x20, RZ ;  /* 0x0000002065027824 */ /* 0x040fe200078e00ff */
[C---:B------:R-:W-:Y:S01]  /*4b30*/  SHF.L.U32 R46, R101.reuse, 0x10, RZ ;  /* 0x00000010652e7819 */ /* 0x040fe200000006ff */
[C---:B------:R-:W-:Y:S01]  /*4b40*/  IMAD.SHL.U32 R100, R101.reuse, 0x4, RZ ;  /* 0x0000000465647824 */ /* 0x040fe200078e00ff */
[C---:B------:R-:W-:Y:S01]  /*4b50*/  LOP3.LUT R102, R101.reuse, 0x60, RZ, 0xc0, !PT ;  /* 0x0000006065667812 */ /* 0x040fe200078ec0ff */
[----:B------:R-:W-:Y:S01]  /*4b60*/  HFMA2 R97, -RZ, RZ, 0, 5.9604644775390625e-08 ;  /* 0x00000001ff617431 */ /* 0x000fe200000001ff */
[----:B------:R-:W-:Y:S02]  /*4b70*/  UMOV UR48, 0x400 ;  /* 0x0000040000307882 */ /* 0x000fe40000000000 */
[----:B------:R-:W1:Y:S01]  /*4b80*/  LDC R91, c[0x0][0x370] ;  /* 0x0000dc00ff5b7b82 */ /* 0x000e620000000800 */
[----:B------:R-:W-:Y:S01]  /*4b90*/  ULEA UR48, UR37, UR48, 0x18 ;  /* 0x0000003025307291 */ /* 0x000fe2000f8ec0ff */
[----:B------:R-:W-:Y:S01]  /*4ba0*/  LOP3.LUT R3, R2, 0xc0, RZ, 0xc0, !PT ;  /* 0x000000c002037812 */ /* 0x000fe200078ec0ff */
[----:B------:R-:W-:Y:S01]  /*4bb0*/  HFMA2 R95, -RZ, RZ, 0, 0 ;  /* 0x00000000ff5f7431 */ /* 0x000fe200000001ff */
[----:B------:R-:W-:Y:S01]  /*4bc0*/  LOP3.LUT R99, R101, 0x2, RZ, 0xc0, !PT ;  /* 0x0000000265637812 */ /* 0x000fe200078ec0ff */
[----:B------:R-:W-:Y:S01]  /*4bd0*/  UIADD3 UR4, UPT, UPT, UR48, 0x200, URZ ;  /* 0x0000020030047890 */ /* 0x000fe2000fffe0ff */
[----:B------:R-:W-:Y:S01]  /*4be0*/  LOP3.LUT R100, R3, 0x18, R100, 0xf8, !PT ;  /* 0x0000001803647812 */ /* 0x000fe200078ef864 */
[----:B------:R-:W-:Y:S01]  /*4bf0*/  IMAD.MOV.U32 R45, RZ, RZ, RZ ;  /* 0x000000ffff2d7224 */ /* 0x000fe200078e00ff */
[----:B------:R-:W2:Y:S01]  /*4c00*/  LDC R42, c[0x0][0xb0c] ;  /* 0x0002c300ff2a7b82 */ /* 0x000ea20000000800 */
[----:B------:R-:W-:Y:S01]  /*4c10*/  LOP3.LUT R46, R46, 0x600000, RZ, 0xc0, !PT ;  /* 0x006000002e2e7812 */ /* 0x000fe200078ec0ff */
[----:B------:R-:W-:Y:S01]  /*4c20*/  IMAD.MOV.U32 R105, RZ, RZ, RZ ;  /* 0x000000ffff697224 */ /* 0x000fe200078e00ff */
[----:B------:R-:W-:Y:S01]  /*4c30*/  LOP3.LUT R100, R100, 0xf20, R2, 0xf8, !PT ;  /* 0x00000f2064647812 */ /* 0x000fe200078ef802 */
[----:B------:R-:W-:Y:S01]  /*4c40*/  IMAD.U32 R93, RZ, RZ, UR4 ;  /* 0x00000004ff5d7e24 */ /* 0x000fe2000f8e00ff */
[----:B------:R-:W-:Y:S01]  /*4c50*/  LOP3.LUT R101, R101, 0x4, RZ, 0xc0, !PT ;  /* 0x0000000465657812 */ /* 0x000fe200078ec0ff */
[----:B------:R-:W4:Y:S01]  /*4c60*/  LDCU.64 UR52, c[0x0][0x348] ;  /* 0x00006900ff3477ac */ /* 0x000f220008000a00 */
[----:B------:R-:W-:Y:S01]  /*4c70*/  MOV R96, RZ ;  /* 0x000000ff00607202 */ /* 0x000fe20000000f00 */
[----:B------:R-:W1:Y:S01]  /*4c80*/  LDC R89, c[0x0][0xb20] ;  /* 0x0002c800ff597b82 */ /* 0x000e620000000800 */
[----:B------:R-:W3:Y:S01]  /*4c90*/  LDS R0, [UR48+0x160] ;  /* 0x00016030ff007984 */ /* 0x000ee20008000800 */
[----:B------:R-:W-:Y:S01]  /*4ca0*/  IMAD R100, R100, 0x2, R93 ;  /* 0x0000000264647824 */ /* 0x000fe200078e025d */
[----:B------:R-:W1:Y:S03]  /*4cb0*/  LDCU.64 UR38, c[0x0][0x888] ;  /* 0x00011100ff2677ac */ /* 0x000e660008000a00 */
[--C-:B------:R-:W-:Y:S01]  /*4cc0*/  IMAD R99, R99, -0x10, R100.reuse ;  /* 0xfffffff063637824 */ /* 0x100fe200078e0264 */
[----:B------:R-:W1:Y:S01]  /*4cd0*/  LDCU.64 UR44, c[0x0][0x890] ;  /* 0x00011200ff2c77ac */ /* 0x000e620008000a00 */
[----:B------:R-:W1:Y:S01]  /*4ce0*/  LDC R41, c[0x0][0xb30] ;  /* 0x0002cc00ff297b82 */ /* 0x000e620000000800 */
[----:B------:R-:W-:Y:S01]  /*4cf0*/  IMAD R98, R101, -0x10, R100 ;  /* 0xfffffff065627824 */ /* 0x000fe200078e0264 */
[----:B------:R-:W-:Y:S01]  /*4d00*/  UMOV UR49, URZ ;  /* 0x000000ff00317c82 */ /* 0x000fe20008000000 */
[----:B------:R-:W-:-:S05]  /*4d10*/  UMOV UR51, URZ ;  /* 0x000000ff00337c82 */ /* 0x000fca0008000000 */
[----:B------:R-:W1:Y:S08]  /*4d20*/  LDC.64 R84, c[0x0][0xb10] ;  /* 0x0002c400ff547b82 */ /* 0x000e700000000a00 */
[----:B------:R-:W1:Y:S08]  /*4d30*/  LDC.64 R38, c[0x0][0xb18] ;  /* 0x0002c600ff267b82 */ /* 0x000e700000000a00 */
[----:B------:R-:W1:Y:S08]  /*4d40*/  LDC.64 R36, c[0x0][0xb28] ;  /* 0x0002ca00ff247b82 */ /* 0x000e700000000a00 */
[----:B------:R-:W1:Y:S01]  /*4d50*/  LDC.64 R82, c[0x0][0x8b0] ;  /* 0x00022c00ff527b82 */ /* 0x000e620000000a00 */
[----:B---3--:R-:W-:-:S07]  /*4d60*/  IMAD.IADD R46, R0, 0x1, R46 ;  /* 0x00000001002e7824 */ /* 0x008fce00078e022e */
[----:B------:R-:W3:Y:S08]  /*4d70*/  LDC.64 R80, c[0x0][0x8a8] ;  /* 0x00022a00ff507b82 */ /* 0x000ef00000000a00 */
[----:B--2-4-:R-:W1:Y:S02]  /*4d80*/  LDC R90, c[0x0][0x374] ;  /* 0x0000dd00ff5a7b82 */ /* 0x014e640000000800 */
.L_x_128:
[----:B------:R-:W-:Y:S02]  /*4d90*/  LEA R0, R105, UR48, 0x3 ;  /* 0x0000003069007c11 */ /* 0x000fe4000f8e18ff */
[----:B------:R-:W-:Y:S02]  /*4da0*/  SHF.L.U32 R2, R95, 0x1f, RZ ;  /* 0x0000001f5f027819 */ /* 0x000fe400000006ff */
[----:B-1----:R-:W-:Y:S02]  /*4db0*/  LEA R16, R105, UR48, 0x4 ;  /* 0x0000003069107c11 */ /* 0x002fe4000f8e20ff */
[----:B------:R-:W2:Y:S02]  /*4dc0*/  SYNCS.PHASECHK.TRANS64.TRYWAIT P0, [R0+URZ+0xb0], R2 ;  /* 0x0000b002000075a7 */ /* 0x000ea400080011ff */
[----:B--23--:R-:W-:Y:S05]  /*4dd0*/  @!P0 BRA `(.L_x_85) ;  /* 0x0000004800a48947 */ /* 0x00cfea0003800000 */
.L_x_180:
[----:B------:R-:W4:Y:S01]  /*4de0*/  LDC.64 R10, c[0x0][0xb10] ;  /* 0x0002c400ff0a7b82 */ /* 0x000f220000000a00 */
[----:B------:R-:W3:Y:S01]  /*4df0*/  LDS.128 R16, [R16+0x140] ;  /* 0x0001400010107984 */ /* 0x000ee20000000c00 */
[----:B-1----:R-:W-:Y:S01]  /*4e00*/  ISETP.NE.AND P1, PT, R41, 0x1, PT ;  /* 0x000000012900780c */ /* 0x002fe20003f25270 */
[----:B--2---:R-:W-:Y:S01]  /*4e10*/  VIADD R0, R0, 0xc0 ;  /* 0x000000c000007836 */ /* 0x004fe20000000000 */
[----:B------:R-:W-:Y:S04]  /*4e20*/  ISETP.GE.AND P0, PT, R40, 0x1, PT ;  /* 0x000000012800780c */ /* 0x000fe80003f06270 */
[----:B------:R-:W1:Y:S01]  /*4e30*/  LDC.64 R8, c[0x0][0xb18] ;  /* 0x0002c600ff087b82 */ /* 0x000e620000000a00 */
[----:B------:R-:W-:Y:S01]  /*4e40*/  PRMT R0, RZ, 0x654, R0 ;  /* 0x00000654ff007816 */ /* 0x000fe20000000000 */
[----:B------:R-:W-:Y:S01]  /*4e50*/  @!PT LDS RZ, [RZ] ;  /* 0x00000000fffff984 */ /* 0x000fe20000000800 */
[----:B------:R-:W-:Y:S01]  /*4e60*/  @!PT LDS RZ, [RZ] ;  /* 0x00000000fffff984 */ /* 0x000fe20000000800 */
[----:B------:R-:W-:Y:S01]  /*4e70*/  @!PT LDS RZ, [RZ] ;  /* 0x00000000fffff984 */ /* 0x000fe20000000800 */
[----:B------:R-:W-:Y:S01]  /*4e80*/  @!PT LDS RZ, [RZ] ;  /* 0x00000000fffff984 */ /* 0x000fe20000000800 */
[----:B------:R2:W-:Y:S06]  /*4e90*/  MEMBAR.ALL.CTA ;  /* 0x0000000000007992 */ /* 0x0005ec0000008000 */
[----:B--2---:R-:W2:Y:S01]  /*4ea0*/  FENCE.VIEW.ASYNC.S ;  /* 0x00000000000073c6 */ /* 0x004ea20000000000 */
[----:B------:R-:W1:Y:S08]  /*4eb0*/  @!P1 LDC R12, c[0x0][0xb20] ;  /* 0x0002c800ff0c9b82 */ /* 0x000e700000000800 */
[----:B------:R-:W1:Y:S01]  /*4ec0*/  @!P1 LDC R7, c[0x0][0xb0c] ;  /* 0x0002c300ff079b82 */ /* 0x000e620000000800 */
[----:B--2---:R2:W-:Y:S01]  /*4ed0*/  SYNCS.ARRIVE.TRANS64.RED.A1T0 RZ, [R0+URZ], RZ ;  /* 0x000000ff00ff79a7 */ /* 0x0045e200081004ff */
[----:B---3--:R-:W-:Y:S04]  /*4ee0*/  LOP3.LUT P4, RZ, R18, 0x1, RZ, 0xc0, !PT ;  /* 0x0000000112ff7812 */ /* 0x008fe8000788c0ff */
[----:B------:R-:W-:Y:S09]  /*4ef0*/  P2R R103, PR, RZ, 0x10 ;  /* 0x00000010ff677803 */ /* 0x000ff20000000000 */
[----:B------:R-:W-:Y:S02]  /*4f00*/  @P4 MOV R44, R16 ;  /* 0x00000010002c4202 */ /* 0x000fe40000000f00 */
[----:B------:R-:W-:Y:S01]  /*4f10*/  @P4 LOP3.LUT R43, R17, 0xffff, RZ, 0xc0, !PT ;  /* 0x0000ffff112b4812 */ /* 0x000fe200078ec0ff */
[----:B--2-4-:R-:W-:Y:S06]  /*4f20*/  @!P0 BRA `(.L_x_86) ;  /* 0x0000000000a48947 */ /* 0x014fec0003800000 */
[----:B------:R-:W-:Y:S01]  /*4f30*/  IMAD.HI.U32 R0, R90, R39, RZ ;  /* 0x000000275a007227 */ /* 0x000fe200078e00ff */
[----:B------:R-:W-:Y:S02]  /*4f40*/  ISETP.NE.AND P0, PT, R38, 0x1, PT ;  /* 0x000000012600780c */ /* 0x000fe40003f05270 */
[----:B------:R-:W-:Y:S01]  /*4f50*/  ISETP.NE.AND P2, PT, R40, 0x1, PT ;  /* 0x000000012800780c */ /* 0x000fe20003f45270 */
[----:B------:R-:W-:Y:S01]  /*4f60*/  IMAD.HI.U32 R4, R91, R84, RZ ;  /* 0x000000545b047227 */ /* 0x000fe200078e00ff */
[----:B------:R-:W-:Y:S02]  /*4f70*/  SHF.R.U32.HI R0, RZ, R89, R0 ;  /* 0x00000059ff007219 */ /* 0x000fe40000011600 */
[----:B------:R-:W-:Y:S01]  /*4f80*/  ISETP.NE.AND P3, PT, R42, 0x1, PT ;  /* 0x000000012a00780c */ /* 0x000fe20003f65270 */
[----:B------:R-:W-:Y:S01]  /*4f90*/  IMAD.HI.U32 R6, R43, R39, RZ ;  /* 0x000000272b067227 */ /* 0x000fe200078e00ff */
[-C--:B------:R-:W-:Y:S02]  /*4fa0*/  SHF.R.U32.HI R4, RZ, R85.reuse, R4 ;  /* 0x00000055ff047219 */ /* 0x080fe40000011604 */
[----:B------:R-:W-:Y:S01]  /*4fb0*/  SEL R0, R90, R0, !P0 ;  /* 0x000000005a007207 */ /* 0x000fe20004000000 */
[----:B------:R-:W-:Y:S01]  /*4fc0*/  IMAD.HI.U32 R5, R44, R84, RZ ;  /* 0x000000542c057227 */ /* 0x000fe200078e00ff */
[----:B------:R-:W-:Y:S03]  /*4fd0*/  SEL R4, R91, R4, !P3 ;  /* 0x000000045b047207 */ /* 0x000fe60005800000 */
[-C--:B------:R-:W-:Y:S01]  /*4fe0*/  IMAD.HI.U32 R3, R0, R36.reuse, RZ ;  /* 0x0000002400037227 */ /* 0x080fe200078e00ff */
[----:B------:R-:W-:Y:S03]  /*4ff0*/  SHF.R.U32.HI R5, RZ, R85, R5 ;  /* 0x00000055ff057219 */ /* 0x000fe60000011605 */
[----:B------:R-:W-:Y:S01]  /*5000*/  IMAD.HI.U32 R2, R4, R36, RZ ;  /* 0x0000002404027227 */ /* 0x000fe200078e00ff */
[----:B------:R-:W-:Y:S02]  /*5010*/  @P2 SHF.R.U32.HI R0, RZ, R37, R3 ;  /* 0x00000025ff002219 */ /* 0x000fe40000011603 */
[----:B------:R-:W-:Y:S02]  /*5020*/  SHF.R.U32.HI R3, RZ, R89, R6 ;  /* 0x00000059ff037219 */ /* 0x000fe40000011606 */
[----:B------:R-:W-:Y:S01]  /*5030*/  @P2 SHF.R.U32.HI R4, RZ, R37, R2 ;  /* 0x00000025ff042219 */ /* 0x000fe20000011602 */
[----:B------:R-:W-:Y:S01]  /*5040*/  IMAD R0, R40, R0, RZ ;  /* 0x0000000028007224 */ /* 0x000fe200078e02ff */
[----:B------:R-:W-:Y:S02]  /*5050*/  SEL R3, R43, R3, !P0 ;  /* 0x000000032b037207 */ /* 0x000fe40004000000 */
[----:B------:R-:W-:Y:S01]  /*5060*/  SEL R2, R44, R5, !P3 ;  /* 0x000000052c027207 */ /* 0x000fe20005800000 */
[----:B------:R-:W-:Y:S01]  /*5070*/  IMAD R5, R40, R4, RZ ;  /* 0x0000000428057224 */ /* 0x000fe200078e02ff */
[C---:B------:R-:W-:Y:S01]  /*5080*/  ISETP.GE.AND P0, PT, R3.reuse, R0, PT ;  /* 0x000000000300720c */ /* 0x040fe20003f06270 */
[C---:B------:R-:W-:Y:S03]  /*5090*/  IMAD.HI.U32 R0, R3.reuse, R36, RZ ;  /* 0x0000002403007227 */ /* 0x040fe600078e00ff */
[C---:B------:R-:W-:Y:S02]  /*50a0*/  ISETP.GE.OR P0, PT, R2.reuse, R5, P0 ;  /* 0x000000050200720c */ /* 0x040fe40000706670 */
[----:B------:R-:W-:Y:S04]  /*50b0*/  SHF.R.U32.HI R0, RZ, R37, R0 ;  /* 0x00000025ff007219 */ /* 0x000fe80000011600 */
[C---:B------:R-:W-:Y:S05]  /*50c0*/  SEL R6, R3.reuse, R0, !P2 ;  /* 0x0000000003067207 */ /* 0x040fea0005000000 */
        /* <DEDUP_REMOVED lines=14> */
[----:B------:R-:W-:Y:S07]  /*51b0*/  IMAD R43, R3, R38, R43 ;  /* 0x00000026032b7224 */ /* 0x000fee00078e022b */
.L_x_86:
[----:B-1----:R-:W-:Y:S01]  /*51c0*/  @!P1 ISETP.NE.AND P0, PT, R8, 0x1, PT ;  /* 0x000000010800980c */ /* 0x002fe20003f05270 */
[----:B------:R-:W-:Y:S01]  /*51d0*/  @!P1 IMAD.HI.U32 R2, R43, R9, RZ ;  /* 0x000000092b029227 */ /* 0x000fe200078e00ff */
[----:B------:R-:W-:Y:S01]  /*51e0*/  R2UR UR42, R15 ;  /* 0x000000000f2a72ca */ /* 0x000fe200000e0000 */
[----:B------:R-:W-:Y:S01]  /*51f0*/  BSSY.RECONVERGENT B6, `(.L_x_87) ;  /* 0x0000031000067945 */ /* 0x000fe20003800200 */
[----:B------:R-:W-:Y:S01]  /*5200*/  R2UR UR41, R14 ;  /* 0x000000000e2972ca */ /* 0x000fe200000e0000 */
[C---:B------:R-:W-:Y:S01]  /*5210*/  @!P1 IMAD.HI.U32 R0, R44.reuse, R10, RZ ;  /* 0x0000000a2c009227 */ /* 0x040fe200078e00ff */
[----:B------:R-:W-:Y:S02]  /*5220*/  @!P1 SHF.R.U32.HI R2, RZ, R12, R2 ;  /* 0x0000000cff029219 */ /* 0x000fe40000011602 */
[----:B------:R-:W-:Y:S01]  /*5230*/  @!P1 ISETP.NE.AND P2, PT, R7, 0x1, PT ;  /* 0x000000010700980c */ /* 0x000fe20003f45270 */
[----:B------:R-:W-:Y:S01]  /*5240*/  VIADD R105, R105, 0x1 ;  /* 0x0000000169697836 */ /* 0x000fe20000000000 */
[----:B------:R-:W-:Y:S02]  /*5250*/  @!P1 SEL R2, R43, R2, !P0 ;  /* 0x000000022b029207 */ /* 0x000fe40004000000 */
[----:B------:R-:W-:Y:S02]  /*5260*/  @!P1 SHF.R.U32.HI R0, RZ, R11, R0 ;  /* 0x0000000bff009219 */ /* 0x000fe40000011600 */
[----:B------:R-:W-:Y:S01]  /*5270*/  LOP3.LUT P0, RZ, R93, 0x1b0, RZ, 0xc0, !PT ;  /* 0x000001b05dff7812 */ /* 0x000fe2000780c0ff */
[----:B------:R-:W-:Y:S01]  /*5280*/  USHF.L.U32 UR42, UR42, 0x7, URZ ;  /* 0x000000072a2a7899 */ /* 0x000fe200080006ff */
[----:B------:R-:W-:Y:S01]  /*5290*/  @!P1 SEL R3, R44, R0, !P2 ;  /* 0x000000002c039207 */ /* 0x000fe20005000000 */
[----:B------:R-:W-:Y:S01]  /*52a0*/  USHF.L.U32 UR41, UR41, 0x7, URZ ;  /* 0x0000000729297899 */ /* 0x000fe200080006ff */
[----:B------:R-:W-:Y:S03]  /*52b0*/  @P4 SHF.R.U32.HI R94, RZ, 0x10, R17 ;  /* 0x00000010ff5e4819 */ /* 0x000fe60000011611 */
[----:B------:R-:W-:Y:S02]  /*52c0*/  @!P1 IMAD.IADD R0, R2, 0x1, -R3 ;  /* 0x0000000102009824 */ /* 0x000fe400078e0a03 */
[----:B------:R-:W-:Y:S02]  /*52d0*/  @!P1 IMAD.IADD R2, R3, 0x1, -R2 ;  /* 0x0000000103029824 */ /* 0x000fe400078e0a02 */
[----:B------:R-:W-:Y:S02]  /*52e0*/  @!P1 IMAD R44, R0, R7, R44 ;  /* 0x00000007002c9224 */ /* 0x000fe400078e022c */
[----:B------:R-:W-:Y:S01]  /*52f0*/  @!P1 IMAD R43, R2, R8, R43 ;  /* 0x00000008022b9224 */ /* 0x000fe200078e022b */
[----:B------:R-:W-:Y:S06]  /*5300*/  @!P0 BRA `(.L_x_88) ;  /* 0x00000000007c8947 */ /* 0x000fec0003800000 */
[----:B------:R-:W1:Y:S01]  /*5310*/  LDCU.64 UR8, c[0x4][0x80] ;  /* 0x01001000ff0877ac */ /* 0x000e620008000a00 */
[----:B------:R-:W-:Y:S01]  /*5320*/  MOV R2, 0x0 ;  /* 0x0000000000027802 */ /* 0x000fe20000000f00 */
[----:B------:R-:W-:Y:S02]  /*5330*/  HFMA2 R12, -RZ, RZ, 0, 5.9604644775390625e-08 ;  /* 0x00000001ff0c7431 */ /* 0x000fe400000001ff */
[----:B------:R-:W-:Y:S01]  /*5340*/  IMAD.MOV.U32 R8, RZ, RZ, 0x70 ;  /* 0x00000070ff087424 */ /* 0x000fe200078e00ff */
[----:B------:R2:W3:Y:S01]  /*5350*/  LDC.64 R14, c[0x4][R2] ;  /* 0x01000000020e7b82 */ /* 0x0004e20000000a00 */
[----:B------:R-:W4:Y:S01]  /*5360*/  LDCU.64 UR6, c[0x4][0x88] ;  /* 0x01001100ff0677ac */ /* 0x000f220008000a00 */
[----:B------:R-:W-:Y:S01]  /*5370*/  IMAD.MOV.U32 R13, RZ, RZ, RZ ;  /* 0x000000ffff0d7224 */ /* 0x000fe200078e00ff */
[----:B------:R-:W2:Y:S01]  /*5380*/  LDCU.64 UR4, c[0x4][0x8] ;  /* 0x01000100ff0477ac */ /* 0x000ea20008000a00 */
[----:B-1----:R-:W-:Y:S01]  /*5390*/  MOV R5, UR9 ;  /* 0x0000000900057c02 */ /* 0x002fe20008000f00 */
[----:B------:R-:W-:Y:S01]  /*53a0*/  IMAD.U32 R4, RZ, RZ, UR8 ;  /* 0x00000008ff047e24 */ /* 0x000fe2000f8e00ff */
[----:B----4-:R-:W-:Y:S01]  /*53b0*/  MOV R7, UR7 ;  /* 0x0000000700077c02 */ /* 0x010fe20008000f00 */
[----:B------:R-:W-:Y:S01]  /*53c0*/  IMAD.U32 R6, RZ, RZ, UR6 ;  /* 0x00000006ff067e24 */ /* 0x000fe2000f8e00ff */
[----:B--2---:R-:W-:Y:S01]  /*53d0*/  MOV R11, UR5 ;  /* 0x00000005000b7c02 */ /* 0x004fe20008000f00 */
[----:B------:R-:W-:Y:S02]  /*53e0*/  IMAD.U32 R10, RZ, RZ, UR4 ;  /* 0x00000004ff0a7e24 */ /* 0x000fe4000f8e00ff */
[----:B------:R-:W-:Y:S07]  /*53f0*/  LEPC R20, `(.L_x_89) ;  /* 0x000000001014794e */ /* 0x000fee0000000000 */
[----:B---3-5:R-:W-:Y:S05]  /*5400*/  CALL.ABS.NOINC R14 ;  /* 0x000000000e007343 */ /* 0x028fea0003c00000 */
.L_x_89:
[----:B------:R-:W1:Y:S01]  /*5410*/  LDCU.64 UR8, c[0x4][0x80] ;  /* 0x01001000ff0877ac */ /* 0x000e620008000a00 */
[----:B------:R-:W2:Y:S01]  /*5420*/  LDC.64 R2, c[0x4][R2] ;  /* 0x0100000002027b82 */ /* 0x000ea20000000a00 */
[----:B------:R-:W-:Y:S02]  /*5430*/  HFMA2 R12, -RZ, RZ, 0, 5.9604644775390625e-08 ;  /* 0x00000001ff0c7431 */ /* 0x000fe400000001ff */
[----:B------:R-:W-:Y:S02]  /*5440*/  IMAD.MOV.U32 R8, RZ, RZ, 0x70 ;  /* 0x00000070ff087424 */ /* 0x000fe400078e00ff */
[----:B------:R-:W-:Y:S01]  /*5450*/  IMAD.MOV.U32 R13, RZ, RZ, RZ ;  /* 0x000000ffff0d7224 */ /* 0x000fe200078e00ff */
[----:B------:R-:W3:Y:S01]  /*5460*/  LDCU.64 UR6, c[0x4][0x88] ;  /* 0x01001100ff0677ac */ /* 0x000ee20008000a00 */
[----:B------:R-:W4:Y:S01]  /*5470*/  LDCU.64 UR4, c[0x4][0x8] ;  /* 0x01000100ff0477ac */ /* 0x000f220008000a00 */
[----:B-1----:R-:W-:Y:S02]  /*5480*/  MOV R4, UR8 ;  /* 0x0000000800047c02 */ /* 0x002fe40008000f00 */
[----:B------:R-:W-:Y:S02]  /*5490*/  MOV R5, UR9 ;  /* 0x0000000900057c02 */ /* 0x000fe40008000f00 */
[----:B---3--:R-:W-:Y:S01]  /*54a0*/  MOV R7, UR7 ;  /* 0x0000000700077c02 */ /* 0x008fe20008000f00 */
[----:B------:R-:W-:Y:S01]  /*54b0*/  IMAD.U32 R6, RZ, RZ, UR6 ;  /* 0x00000006ff067e24 */ /* 0x000fe2000f8e00ff */
[----:B----4-:R-:W-:Y:S01]  /*54c0*/  MOV R11, UR5 ;  /* 0x00000005000b7c02 */ /* 0x010fe20008000f00 */
[----:B------:R-:W-:Y:S02]  /*54d0*/  IMAD.U32 R10, RZ, RZ, UR4 ;  /* 0x00000004ff0a7e24 */ /* 0x000fe4000f8e00ff */
[----:B------:R-:W-:Y:S07]  /*54e0*/  LEPC R20, `(.L_x_88) ;  /* 0x000000001014794e */ /* 0x000fee0000000000 */
[----:B--2---:R-:W-:Y:S05]  /*54f0*/  CALL.ABS.NOINC R2 ;  /* 0x0000000002007343 */ /* 0x004fea0003c00000 */
.L_x_88:
[----:B------:R-:W-:Y:S05]  /*5500*/  BSYNC.RECONVERGENT B6 ;  /* 0x0000000000067941 */ /* 0x000fea0003800200 */
.L_x_87:
[----:B------:R-:W-:Y:S01]  /*5510*/  ISETP.NE.U32.AND P4, PT, R82, RZ, PT ;  /* 0x000000ff5200720c */ /* 0x000fe20003f85070 */
[----:B------:R-:W-:Y:S01]  /*5520*/  UISETP.NE.AND UP2, UPT, UR50, URZ, UPT ;  /* 0x000000ff3200728c */ /* 0x000fe2000bf45270 */
[----:B------:R-:W-:Y:S01]  /*5530*/  ISETP.NE.U32.AND P2, PT, RZ, UR38, PT ;  /* 0x00000026ff007c0c */ /* 0x000fe2000bf45070 */
[----:B------:R-:W-:Y:S01]  /*5540*/  UISETP.NE.U32.AND UP1, UPT, UR44, URZ, UPT ;  /* 0x000000ff2c00728c */ /* 0x000fe2000bf25070 */
[----:B------:R-:W-:Y:S01]  /*5550*/  ISETP.NE.AND.EX P4, PT, R83, RZ, PT, P4 ;  /* 0x000000ff5300720c */ /* 0x000fe20003f85340 */
[----:B------:R-:W-:Y:S01]  /*5560*/  UPLOP3.LUT UP0, UPT, UPT, UPT, UPT, 0x40, 0x4 ;  /* 0x000000000004789c */ /* 0x000fe20003f0e870 */
[----:B------:R-:W-:Y:S01]  /*5570*/  ISETP.NE.AND.EX P2, PT, RZ, UR39, PT, P2 ;  /* 0x00000027ff007c0c */ /* 0x000fe2000bf45320 */
[----:B------:R-:W-:Y:S01]  /*5580*/  UISETP.NE.AND.EX UP1, UPT, UR45, URZ, UPT, UP1 ;  /* 0x000000ff2d00728c */ /* 0x000fe2000bf25310 */
[----:B------:R-:W-:Y:S04]  /*5590*/  PLOP3.LUT P1, PT, PT, PT, UP2, 0x80, 0x8 ;  /* 0x000000000008781c */ /* 0x000fe80003f2f028 */
[----:B------:R-:W-:Y:S06]  /*55a0*/  @UP2 UPLOP3.LUT UP0, UPT, UPT, UPT, UP1, 0x80, 0x8 ;  /* 0x000000000008289c */ /* 0x000fec0003f0f010 */
[----:B------:R-:W-:Y:S01]  /*55b0*/  PLOP3.LUT P0, PT, PT, PT, UP0, 0x80, 0x8 ;  /* 0x000000000008781c */ /* 0x000fe20003f0f008 */
[----:B------:R-:W-:Y:S01]  /*55c0*/  @!UPT UIADD3 URZ, UPT, UPT, URZ, URZ, URZ ;  /* 0x000000fffffff290 */ /* 0x000fe2000fffe0ff */
[----:B------:R-:W-:Y:S11]  /*55d0*/  BRA.U !UP1, `(.L_x_90) ;  /* 0x0000000109387547 */ /* 0x000ff6000b800000 */
[----:B------:R-:W-:Y:S01]  /*55e0*/  UISETP.NE.U32.AND UP0, UPT, UR38, URZ, UPT ;  /* 0x000000ff2600728c */ /* 0x000fe2000bf05070 */
[----:B------:R-:W-:Y:S02]  /*55f0*/  HFMA2 R0, -RZ, RZ, 0, 5.9604644775390625e-08 ;  /* 0x00000001ff007431 */ /* 0x000fe400000001ff */
[----:B------:R-:W-:Y:S01]  /*5600*/  IMAD.MOV.U32 R88, RZ, RZ, 0x1 ;  /* 0x00000001ff587424 */ /* 0x000fe200078e00ff */
[----:B------:R-:W-:Y:S06]  /*5610*/  UISETP.NE.AND.EX UP0, UPT, UR39, URZ, UPT, UP0 ;  /* 0x000000ff2700728c */ /* 0x000fec000bf05300 */
[----:B------:R-:W-:Y:S05]  /*5620*/  PLOP3.LUT P3, PT, PT, PT, UP0, 0x80, 0x8 ;  /* 0x000000000008781c */ /* 0x000fea0003f6f008 */
[----:B------:R-:W1:Y:S01]  /*5630*/  @UP0 LDCU.64 UR6, c[0x0][0x888] ;  /* 0x00011100ff0607ac */ /* 0x000e620008000a00 */
[----:B------:R-:W-:Y:S07]  /*5640*/  @UP0 UIMAD UR4, UR36, UR44, URZ ;  /* 0x0000002c240402a4 */ /* 0x000fee000f8e02ff */
[----:B------:R-:W-:Y:S01]  /*5650*/  @!P3 PRMT R88, R0, 0x7610, R88 ;  /* 0x000076100058b816 */ /* 0x000fe20000000058 */
[----:B-1----:R-:W-:Y:S03]  /*5660*/  @UP0 UIMAD.WIDE UR6, UR4, 0x4, UR6 ;  /* 0x00000004040608a5 */ /* 0x002fe6000f8e0206 */
[----:B------:R-:W1:Y:S03]  /*5670*/  @!UP0 LDCU UR4, c[0x0][0x880] ;  /* 0x00011000ff0487ac */ /* 0x000e660008000800 */
[----:B------:R-:W-:Y:S01]  /*5680*/  IMAD.U32 R2, RZ, RZ, UR6 ;  /* 0x00000006ff027e24 */ /* 0x000fe2000f8e00ff */
[----:B------:R-:W-:Y:S05]  /*5690*/  MOV R3, UR7 ;  /* 0x0000000700037c02 */ /* 0x000fea0008000f00 */
[----:B-----5:R2:W5:Y:S02]  /*56a0*/  @P3 LDG.E R49, desc[UR46][R2.64] ;  /* 0x0000002e02313981 */ /* 0x020564000c1e1900 */
[----:B-12---:R-:W-:Y:S02]  /*56b0*/  @!P3 IMAD.U32 R49, RZ, RZ, UR4 ;  /* 0x00000004ff31be24 */ /* 0x006fe4000f8e00ff */
.L_x_90:
[----:B------:R-:W-:Y:S05]  /*56c0*/  @!P4 BRA `(.L_x_91) ;  /* 0x000000000020c947 */ /* 0x000fea0003800000 */
[----:B------:R-:W-:Y:S04]  /*56d0*/  ISETP.NE.U32.AND P3, PT, R80, RZ, PT ;  /* 0x000000ff5000720c */ /* 0x000fe80003f65070 */
[----:B------:R-:W-:Y:S11]  /*56e0*/  ISETP.NE.AND.EX P3, PT, R81, RZ, PT, P3 ;  /* 0x000000ff5100720c */ /* 0x000ff60003f65330 */
[----:B------:R-:W-:Y:S02]  /*56f0*/  @!UPT UIADD3 URZ, UPT, UPT, URZ, URZ, URZ ;  /* 0x000000fffffff290 */ /* 0x000fe4000fffe0ff */
[----:B------:R-:W1:Y:S01]  /*5700*/  @P3 LDC.64 R2, c[0x0][0x8a8] ;  /* 0x00022a00ff023b82 */ /* 0x000e620000000a00 */
[----:B------:R-:W-:Y:S04]  /*5710*/  @P3 IMAD R0, R82, UR36, RZ ;  /* 0x0000002452003c24 */ /* 0x000fe8000f8e02ff */
[----:B-1----:R-:W-:Y:S05]  /*5720*/  @P3 IMAD.WIDE R2, R0, 0x4, R2 ;  /* 0x0000000400023825 */ /* 0x002fea00078e0202 */
[----:B-----5:R1:W5:Y:S02]  /*5730*/  @P3 LDG.E R47, desc[UR46][R2.64] ;  /* 0x0000002e022f3981 */ /* 0x020364000c1e1900 */
[----:B-1----:R-:W2:Y:S02]  /*5740*/  @!P3 LDC R47, c[0x0][0x8a0] ;  /* 0x00022800ff2fbb82 */ /* 0x002ea40000000800 */
.L_x_91:
[----:B-----5:R-:W-:Y:S01]  /*5750*/  FSETP.NEU.AND P3, PT, R49, RZ, PT ;  /* 0x000000ff3100720b */ /* 0x020fe20003f6d000 */
[----:B------:R-:W-:Y:S01]  /*5760*/  BSSY B1, `(.L_x_92) ;  /* 0x0000039000017945 */ /* 0x000fe20003800000 */
[----:B------:R-:W-:Y:S01]  /*5770*/  SEL R3, RZ, 0xffffffff, P2 ;  /* 0xffffffffff037807 */ /* 0x000fe20001000000 */
[----:B------:R-:W-:Y:S01]  /*5780*/  IMAD.MOV.U32 R66, RZ, RZ, 0x1 ;  /* 0x00000001ff427424 */ /* 0x000fe200078e00ff */
[----:B------:R-:W-:Y:S01]  /*5790*/  @P1 LOP3.LUT P2, RZ, R88, 0xff, RZ, 0xc0, !PT ;  /* 0x000000ff58ff1812 */ /* 0x000fe2000784c0ff */
[----:B------:R-:W-:Y:S01]  /*57a0*/  IMAD R48, R45, 0x80, R46 ;  /* 0x000000802d307824 */ /* 0x000fe200078e022e */
[----:B------:R-:W-:Y:S01]  /*57b0*/  @P1 SEL R0, RZ, 0xffffffff, P3 ;  /* 0xffffffffff001807 */ /* 0x000fe20001800000 */
[----:B------:R-:W-:Y:S01]  /*57c0*/  IMAD R106, R101, -0x10, R99 ;  /* 0xfffffff0656a7824 */ /* 0x000fe200078e0263 */
[----:B------:R-:W-:Y:S01]  /*57d0*/  LOP3.LUT R97, R97, 0x1, RZ, 0x3c, !PT ;  /* 0x0000000161617812 */ /* 0x000fe200078e3cff */
[----:B------:R-:W-:Y:S01]  /*57e0*/  IMAD.MOV.U32 R65, RZ, RZ, RZ ;  /* 0x000000ffff417224 */ /* 0x000fe200078e00ff */
[----:B------:R-:W-:Y:S02]  /*57f0*/  @P0 SEL R0, R3, R0, !P2 ;  /* 0x0000000003000207 */ /* 0x000fe40005000000 */
[----:B------:R-:W-:Y:S02]  /*5800*/  CS2R R78, SRZ ;  /* 0x00000000004e7805 */ /* 0x000fe4000001ff00 */
[----:B------:R-:W-:Y:S02]  /*5810*/  LEA R64, R45, UR48, 0x3 ;  /* 0x000000302d407c11 */ /* 0x000fe4000f8e18ff */
[----:B------:R-:W-:Y:S02]  /*5820*/  CS2R R76, SRZ ;  /* 0x00000000004c7805 */ /* 0x000fe4000001ff00 */
[----:B------:R-:W-:Y:S02]  /*5830*/  @P1 LOP3.LUT R0, R0, 0x1, RZ, 0xc0, !PT ;  /* 0x0000000100001812 */ /* 0x000fe400078ec0ff */
[----:B------:R-:W-:Y:S02]  /*5840*/  CS2R R70, SRZ ;  /* 0x0000000000467805 */ /* 0x000fe4000001ff00 */
[----:B------:R-:W-:Y:S02]  /*5850*/  PLOP3.LUT P2, PT, PT, PT, UP1, 0x80, 0x8 ;  /* 0x000000000008781c */ /* 0x000fe40003f4f018 */
[----:B------:R-:W-:Y:S02]  /*5860*/  CS2R R68, SRZ ;  /* 0x0000000000447805 */ /* 0x000fe4000001ff00 */
[----:B------:R-:W-:Y:S02]  /*5870*/  ISETP.NE.U32.OR P5, PT, R0, 0x1, !P1 ;  /* 0x000000010000780c */ /* 0x000fe40004fa5470 */
[----:B------:R-:W-:Y:S02]  /*5880*/  CS2R R62, SRZ ;  /* 0x00000000003e7805 */ /* 0x000fe4000001ff00 */
[----:B------:R-:W-:Y:S02]  /*5890*/  LOP3.LUT P4, R104, R88, 0xff, RZ, 0xc0, !PT ;  /* 0x000000ff58687812 */ /* 0x000fe4000788c0ff */
[----:B------:R-:W-:Y:S02]  /*58a0*/  CS2R R60, SRZ ;  /* 0x00000000003c7805 */ /* 0x000fe4000001ff00 */
[----:B------:R-:W-:Y:S02]  /*58b0*/  SEL R2, RZ, 0xffffffff, P3 ;  /* 0xffffffffff027807 */ /* 0x000fe40001800000 */
[----:B------:R-:W-:Y:S02]  /*58c0*/  CS2R R58, SRZ ;  /* 0x00000000003a7805 */ /* 0x000fe4000001ff00 */
[----:B------:R-:W-:Y:S02]  /*58d0*/  P2R R107, PR, RZ, 0x20 ;  /* 0x00000020ff6b7803 */ /* 0x000fe40000000000 */
[----:B------:R-:W-:Y:S02]  /*58e0*/  CS2R R56, SRZ ;  /* 0x0000000000387805 */ /* 0x000fe4000001ff00 */
[----:B------:R-:W-:Y:S02]  /*58f0*/  @P2 SEL R2, R3, R2, !P4 ;  /* 0x0000000203022207 */ /* 0x000fe40006000000 */
[----:B------:R-:W-:Y:S02]  /*5900*/  @P5 SHF.L.U32 R0, R97, 0x1f, RZ ;  /* 0x0000001f61005819 */ /* 0x000fe400000006ff */
[----:B------:R-:W-:Y:S02]  /*5910*/  LOP3.LUT R2, R2, 0x1, RZ, 0xc0, !PT ;  /* 0x0000000102027812 */ /* 0x000fe400078ec0ff */
[----:B------:R1:W3:Y:S02]  /*5920*/  @P5 SYNCS.PHASECHK.TRANS64.TRYWAIT P1, [UR48+0x60], R0 ;  /* 0x00006000ff0055a7 */ /* 0x0002e40008021130 */
[----:B------:R-:W-:Y:S04]  /*5930*/  ISETP.NE.U32.AND P2, PT, R2, 0x1, PT ;  /* 0x000000010200780c */ /* 0x000fe80003f45070 */
[----:B------:R-:W-:Y:S02]  /*5940*/  P2R R67, PR, RZ, 0x4 ;  /* 0x00000004ff437803 */ /* 0x000fe40000000000 */
[----:B-1----:R-:W-:Y:S04]  /*5950*/  SHF.L.U32 R0, R96, 0x1f, RZ ;  /* 0x0000001f60007819 */ /* 0x002fe800000006ff */
[----:B------:R1:W4:Y:S01]  /*5960*/  SYNCS.PHASECHK.TRANS64.TRYWAIT P0, [R64+URZ+0xd0], R0 ;  /* 0x0000d000400075a7 */ /* 0x00032200080011ff */
[----:B---3--:R-:W-:Y:S01]  /*5970*/  @P5 SEL R66, RZ, 0x1, !P1 ;  /* 0x00000001ff425807 */ /* 0x008fe20004800000 */
[----:B-1----:R-:W-:Y:S06]  /*5980*/  @!P5 BRA `(.L_x_93) ;  /* 0x000000000058d947 */ /* 0x002fec0003800000 */
[----:B------:R-:W-:Y:S01]  /*5990*/  IMAD.MOV.U32 R79, RZ, RZ, RZ ;  /* 0x000000ffff4f7224 */ /* 0x000fe200078e00ff */
[----:B------:R-:W-:Y:S01]  /*59a0*/  ISETP.NE.AND P1, PT, R66, RZ, PT ;  /* 0x000000ff4200720c */ /* 0x000fe20003f25270 */
[----:B------:R-:W-:Y:S01]  /*59b0*/  BSSY B0, `(.L_x_94) ;  /* 0x000000c000007945 */ /* 0x000fe20003800000 */
[----:B------:R-:W-:Y:S02]  /*59c0*/  CS2R R58, SRZ ;  /* 0x00000000003a7805 */ /* 0x000fe4000001ff00 */
[----:B------:R-:W-:Y:S02]  /*59d0*/  CS2R R56, SRZ ;  /* 0x0000000000387805 */ /* 0x000fe4000001ff00 */
[----:B------:R-:W-:Y:S02]  /*59e0*/  CS2R R62, SRZ ;  /* 0x00000000003e7805 */ /* 0x000fe4000001ff00 */
[----:B------:R-:W-:Y:S02]  /*59f0*/  CS2R R60, SRZ ;  /* 0x00000000003c7805 */ /* 0x000fe4000001ff00 */
[----:B------:R-:W-:Y:S02]  /*5a00*/  CS2R R70, SRZ ;  /* 0x0000000000467805 */ /* 0x000fe4000001ff00 */
[----:B------:R-:W-:Y:S02]  /*5a10*/  CS2R R68, SRZ ;  /* 0x0000000000447805 */ /* 0x000fe4000001ff00 */
[----:B------:R-:W-:Y:S01]  /*5a20*/  CS2R R76, SRZ ;  /* 0x00000000004c7805 */ /* 0x000fe2000001ff00 */
[----:B------:R-:W-:Y:S06]  /*5a30*/  @P1 BRA `(.L_x_95) ;  /* 0x00000000000c1947 */ /* 0x000fec0003800000 */
[----:B------:R-:W-:Y:S04]  /*5a40*/  SHF.L.U32 R3, R97, 0x1f, RZ ;  /* 0x0000001f61037819 */ /* 0x000fe800000006ff */
[----:B------:R-:W1:Y:S02]  /*5a50*/  SYNCS.PHASECHK.TRANS64.TRYWAIT P1, [UR48+0x60], R3 ;  /* 0x00006003ff0075a7 */ /* 0x000e640008021130 */
[----:B-1----:R-:W-:Y:S05]  /*5a60*/  @!P1 BRA `(.L_x_96) ;  /* 0x0000003c00949947 */ /* 0x002fea0003800000 */
.L_x_95:
[----:B------:R-:W-:Y:S05]  /*5a70*/  BSYNC B0 ;  /* 0x0000000000007941 */ /* 0x000fea0003800000 */
.L_x_94:
[----:B------:R-:W-:Y:S01]  /*5a80*/  ISETP.NE.AND P1, PT, R67, RZ, PT ;  /* 0x000000ff4300720c */ /* 0x000fe20003f25270 */
[----:B------:R-:W-:Y:S11]  /*5a90*/  HFMA2 R65, -RZ, RZ, 0, 5.9604644775390625e-08 ;  /* 0x00000001ff417431 */ /* 0x000ff600000001ff */
[----:B------:R-:W-:Y:S01]  /*5aa0*/  @!UPT UIADD3 URZ, UPT, UPT, URZ, URZ, URZ ;  /* 0x000000fffffff290 */ /* 0x000fe2000fffe0ff */
[----:B------:R3:W1:Y:S04]  /*5ab0*/  @P1 LDS.128 R56, [R100] ;  /* 0x0000000064381984 */ /* 0x0006680000000c00 */
[----:B------:R3:W1:Y:S04]  /*5ac0*/  @P1 LDS.128 R60, [R99+0x10] ;  /* 0x00001000633c1984 */ /* 0x0006680000000c00 */
[----:B------:R3:W1:Y:S04]  /*5ad0*/  @P1 LDS.128 R68, [R98+0x20] ;  /* 0x0000200062441984 */ /* 0x0006680000000c00 */
[----:B------:R3:W1:Y:S02]  /*5ae0*/  @P1 LDS.128 R76, [R106+0x30] ;  /* 0x000030006a4c1984 */ /* 0x0006640000000c00 */
.L_x_93:
[----:B------:R-:W-:Y:S05]  /*5af0*/  BSYNC B1 ;  /* 0x0000000000017941 */ /* 0x000fea0003800000 */
.L_x_92:
[----:B-1----:R-:W-:Y:S04]  /*5b00*/  SHF.R.U32.HI R2, RZ, 0x15, R48 ;  /* 0x00000015ff027819 */ /* 0x002fe80000011630 */
[----:B------:R-:W-:Y:S01]  /*5b10*/  LOP3.LUT P1, RZ, R2, 0x3, R92, 0x48, !PT ;  /* 0x0000000302ff7812 */ /* 0x000fe2000782485c */
[----:B------:R-:W-:Y:S01]  /*5b20*/  @!UPT UIADD3 URZ, UPT, UPT, URZ, URZ, URZ ;  /* 0x000000fffffff290 */ /* 0x000fe2000fffe0ff */
[----:B----4-:R-:W-:Y:S11]  /*5b30*/  @P0 BRA `(.L_x_97) ;  /* 0x0000000000080947 */ /* 0x010ff60003800000 */
[----:B------:R-:W1:Y:S02]  /*5b40*/  SYNCS.PHASECHK.TRANS64.TRYWAIT P0, [R64+URZ+0xd0], R0 ;  /* 0x0000d000400075a7 */ /* 0x000e6400080011ff */
[----:B-1----:R-:W-:Y:S05]  /*5b50*/  @!P0 BRA `(.L_x_98) ;  /* 0x0000003c00708947 */ /* 0x002fea0003800000 */
.L_x_97:
[----:B------:R-:W-:Y:S05]  /*5b60*/  @!P1 BRA `(.L_x_99) ;  /* 0x0000000000409947 */ /* 0x000fea0003800000 */
[----:B------:R-:W4:Y:S01]  /*5b70*/  LDCU.64 UR8, c[0x4][0x70] ;  /* 0x01000e00ff0877ac */ /* 0x000f220008000a00 */
[----:B------:R-:W-:Y:S01]  /*5b80*/  MOV R3, 0x0 ;  /* 0x0000000000037802 */ /* 0x000fe20000000f00 */
[----:B------:R-:W-:Y:S02]  /*5b90*/  HFMA2 R12, -RZ, RZ, 0, 5.9604644775390625e-08 ;  /* 0x00000001ff0c7431 */ /* 0x000fe400000001ff */
[----:B------:R-:W-:Y:S02]  /*5ba0*/  IMAD.MOV.U32 R8, RZ, RZ, 0x192 ;  /* 0x00000192ff087424 */ /* 0x000fe400078e00ff */
[----:B------:R-:W-:Y:S01]  /*5bb0*/  IMAD.MOV.U32 R13, RZ, RZ, RZ ;  /* 0x000000ffff0d7224 */ /* 0x000fe200078e00ff */
[----:B------:R-:W5:Y:S01]  /*5bc0*/  LDCU.64 UR6, c[0x4][0x78] ;  /* 0x01000f00ff0677ac */ /* 0x000f620008000a00 */
[----:B------:R-:W1:Y:S01]  /*5bd0*/  LDC.64 R2, c[0x4][R3] ;  /* 0x0100000003027b82 */ /* 0x000e620000000a00 */
[----:B------:R-:W2:Y:S01]  /*5be0*/  LDCU.64 UR4, c[0x4][0x10] ;  /* 0x01000200ff0477ac */ /* 0x000ea20008000a00 */
[----:B----4-:R-:W-:Y:S01]  /*5bf0*/  MOV R5, UR9 ;  /* 0x0000000900057c02 */ /* 0x010fe20008000f00 */
[----:B------:R-:W-:Y:S01]  /*5c00*/  IMAD.U32 R4, RZ, RZ, UR8 ;  /* 0x00000008ff047e24 */ /* 0x000fe2000f8e00ff */
[----:B-----5:R-:W-:Y:S01]  /*5c10*/  MOV R7, UR7 ;  /* 0x0000000700077c02 */ /* 0x020fe20008000f00 */
[----:B------:R-:W-:Y:S01]  /*5c20*/  IMAD.U32 R6, RZ, RZ, UR6 ;  /* 0x00000006ff067e24 */ /* 0x000fe2000f8e00ff */
[----:B--2---:R-:W-:Y:S01]  /*5c30*/  MOV R11, UR5 ;  /* 0x00000005000b7c02 */ /* 0x004fe20008000f00 */
[----:B------:R-:W-:Y:S02]  /*5c40*/  IMAD.U32 R10, RZ, RZ, UR4 ;  /* 0x00000004ff0a7e24 */ /* 0x000fe4000f8e00ff */
[----:B------:R-:W-:Y:S07]  /*5c50*/  LEPC R20, `(.L_x_99) ;  /* 0x000000001014794e */ /* 0x000fee0000000000 */
[----:B-1-3--:R-:W-:Y:S05]  /*5c60*/  CALL.ABS.NOINC R2 ;  /* 0x0000000002007343 */ /* 0x00afea0003c00000 */
.L_x_99:
[----:B------:R-:W-:Y:S01]  /*5c70*/  SHF.L.U32 R50, R56, 0x10, RZ ;  /* 0x0000001038327819 */ /* 0x000fe200000006ff */
[----:B------:R-:W-:Y:S05]  /*5c80*/  WARPSYNC.ALL ;  /* 0x0000000000007948 */ /* 0x000fea0003800000 */
[----:B------:R-:W-:Y:S01]  /*5c90*/  R2UR UR4, R48 ;  /* 0x00000000300472ca */ /* 0x000fe200000e0000 */
[----:B------:R-:W-:Y:S01]  /*5ca0*/  BSSY.RECONVERGENT B0, `(.L_x_100) ;  /* 0x0000088000007945 */ /* 0x000fe20003800200 */
[----:B------:R-:W-:Y:S02]  /*5cb0*/  LOP3.LUT R51, R56, 0xffff0000, RZ, 0xc0, !PT ;  /* 0xffff000038337812 */ /* 0x000fe400078ec0ff */
[----:B------:R-:W-:Y:S02]  /*5cc0*/  SHF.L.U32 R52, R57, 0x10, RZ ;  /* 0x0000001039347819 */ /* 0x000fe400000006ff */
[----:B------:R-:W-:Y:S07]  /*5cd0*/  ISETP.NE.AND P0, PT, R102, RZ, PT ;  /* 0x000000ff6600720c */ /* 0x000fee0003f05270 */
[----:B------:R-:W1:Y:S02]  /*5ce0*/  LDTM.x32 R4, tmem[UR4] ;  /* 0x00000004000479ee */ /* 0x000e6400082c0000 */
[C---:B-12---:R-:W-:Y:S01]  /*5cf0*/  FMUL R0, R47.reuse, R4 ;  /* 0x000000042f007220 */ /* 0x046fe20000400000 */
[C---:B------:R-:W-:Y:S01]  /*5d00*/  FMUL R2, R47.reuse, R5 ;  /* 0x000000052f027220 */ /* 0x040fe20000400000 */
[C---:B------:R-:W-:Y:S01]  /*5d10*/  FMUL R4, R47.reuse, R8 ;  /* 0x000000082f047220 */ /* 0x040fe20000400000 */
[C---:B------:R-:W-:Y:S01]  /*5d20*/  FMUL R3, R47.reuse, R6 ;  /* 0x000000062f037220 */ /* 0x040fe20000400000 */
[C---:B------:R-:W-:Y:S01]  /*5d30*/  FMUL R5, R47.reuse, R9 ;  /* 0x000000092f057220 */ /* 0x040fe20000400000 */
[C---:B------:R-:W-:Y:S01]  /*5d40*/  FMUL R8, R47.reuse, R12 ;  /* 0x0000000c2f087220 */ /* 0x040fe20000400000 */
[C---:B------:R-:W-:Y:S01]  /*5d50*/  FMUL R6, R47.reuse, R10 ;  /* 0x0000000a2f067220 */ /* 0x040fe20000400000 */
[C---:B------:R-:W-:Y:S01]  /*5d60*/  FMUL R9, R47.reuse, R13 ;  /* 0x0000000d2f097220 */ /* 0x040fe20000400000 */
[----:B------:R-:W-:Y:S01]  /*5d70*/  FMUL R12, R47, R16 ;  /* 0x000000102f0c7220 */ /* 0x000fe20000400000 */
[----:B------:R-:W-:Y:S01]  /*5d80*/  FFMA R0, R49, R50, R0 ;  /* 0x0000003231007223 */ /* 0x000fe20000000000 */
[C---:B------:R-:W-:Y:S01]  /*5d90*/  FMUL R10, R47.reuse, R14 ;  /* 0x0000000e2f0a7220 */ /* 0x040fe20000400000 */
[C---:B------:R-:W-:Y:S01]  /*5da0*/  FMUL R13, R47.reuse, R17 ;  /* 0x000000112f0d7220 */ /* 0x040fe20000400000 */
[----:B------:R-:W-:Y:S01]  /*5db0*/  FMUL R16, R47, R20 ;  /* 0x000000142f107220 */ /* 0x000fe20000400000 */
[----:B------:R-:W-:Y:S01]  /*5dc0*/  FFMA R2, R49, R51, R2 ;  /* 0x0000003331027223 */ /* 0x000fe20000000002 */
[C---:B------:R-:W-:Y:S01]  /*5dd0*/  FMUL R14, R47.reuse, R18 ;  /* 0x000000122f0e7220 */ /* 0x040fe20000400000 */
        /* <DEDUP_REMOVED lines=8> */
[----:B------:R-:W-:Y:S01]  /*5e60*/  LOP3.LUT R32, R57, 0xffff0000, RZ, 0xc0, !PT ;  /* 0xffff000039207812 */ /* 0x000fe200078ec0ff */
[C---:B------:R-:W-:Y:S01]  /*5e70*/  FMUL R26, R47.reuse, R30 ;  /* 0x0000001e2f1a7220 */ /* 0x040fe20000400000 */
[----:B------:R-:W-:Y:S01]  /*5e80*/  FMUL R29, R47, R33 ;  /* 0x000000212f1d7220 */ /* 0x000fe20000400000 */
[----:B------:R-:W-:Y:S01]  /*5e90*/  SHF.L.U32 R33, R58, 0x10, RZ ;  /* 0x000000103a217819 */ /* 0x000fe200000006ff */
[----:B------:R-:W-:Y:S01]  /*5ea0*/  FFMA R3, R49, R52, R3 ;  /* 0x0000003431037223 */ /* 0x000fe20000000003 */
[----:B------:R-:W-:Y:S01]  /*5eb0*/  F2FP.BF16.F32.PACK_AB R52, R2, R0 ;  /* 0x000000000234723e */ /* 0x000fe200000010ff */
[----:B------:R-:W-:Y:S01]  /*5ec0*/  FMUL R7, R47, R7 ;  /* 0x000000072f077220 */ /* 0x000fe20000400000 */
[----:B------:R-:W-:Y:S01]  /*5ed0*/  SHF.L.U32 R0, R59, 0x10, RZ ;  /* 0x000000103b007819 */ /* 0x000fe200000006ff */
[----:B------:R-:W-:Y:S01]  /*5ee0*/  FMUL R30, R47, R34 ;  /* 0x000000222f1e7220 */ /* 0x000fe20000400000 */
[----:B------:R-:W-:Y:S01]  /*5ef0*/  LOP3.LUT R34, R58, 0xffff0000, RZ, 0xc0, !PT ;  /* 0xffff00003a227812 */ /* 0x000fe200078ec0ff */
[----:B------:R-:W-:Y:S01]  /*5f00*/  FFMA R7, R49, R32, R7 ;  /* 0x0000002031077223 */ /* 0x000fe20000000007 */
[----:B------:R-:W-:Y:S01]  /*5f10*/  LOP3.LUT R2, R59, 0xffff0000, RZ, 0xc0, !PT ;  /* 0xffff00003b027812 */ /* 0x000fe200078ec0ff */
[----:B------:R-:W-:Y:S01]  /*5f20*/  FFMA R4, R49, R33, R4 ;  /* 0x0000002131047223 */ /* 0x000fe20000000004 */
[----:B------:R-:W-:Y:S01]  /*5f30*/  FMUL R11, R47, R11 ;  /* 0x0000000b2f0b7220 */ /* 0x000fe20000400000 */
[----:B------:R-:W-:Y:S01]  /*5f40*/  FFMA R5, R49, R34, R5 ;  /* 0x0000002231057223 */ /* 0x000fe20000000005 */
[----:B------:R-:W-:Y:S01]  /*5f50*/  F2FP.BF16.F32.PACK_AB R53, R7, R3 ;  /* 0x000000030735723e */ /* 0x000fe200000010ff */
[C---:B------:R-:W-:Y:S01]  /*5f60*/  FFMA R6, R49.reuse, R0, R6 ;  /* 0x0000000031067223 */ /* 0x040fe20000000006 */
[C---:B------:R-:W-:Y:S01]  /*5f70*/  SHF.L.U32 R0, R60.reuse, 0x10, RZ ;  /* 0x000000103c007819 */ /* 0x040fe200000006ff */
[----:B------:R-:W-:Y:S01]  /*5f80*/  FFMA R11, R49, R2, R11 ;  /* 0x00000002310b7223 */ /* 0x000fe2000000000b */
[----:B------:R-:W-:Y:S01]  /*5f90*/  LOP3.LUT R2, R60, 0xffff0000, RZ, 0xc0, !PT ;  /* 0xffff00003c027812 */ /* 0x000fe200078ec0ff */
[----:B------:R-:W-:Y:S01]  /*5fa0*/  FMUL R15, R47, R15 ;  /* 0x0000000f2f0f7220 */ /* 0x000fe20000400000 */
[----:B------:R-:W-:Y:S01]  /*5fb0*/  SHF.L.U32 R3, R61, 0x10, RZ ;  /* 0x000000103d037819 */ /* 0x000fe200000006ff */
[----:B------:R-:W-:Y:S01]  /*5fc0*/  FFMA R8, R49, R0, R8 ;  /* 0x0000000031087223 */ /* 0x000fe20000000008 */
[----:B------:R-:W-:Y:S01]  /*5fd0*/  LOP3.LUT R0, R61, 0xffff0000, RZ, 0xc0, !PT ;  /* 0xffff00003d007812 */ /* 0x000fe200078ec0ff */
[C---:B------:R-:W-:Y:S01]  /*5fe0*/  FFMA R9, R49.reuse, R2, R9 ;  /* 0x0000000231097223 */ /* 0x040fe20000000009 */
[C---:B------:R-:W-:Y:S01]  /*5ff0*/  SHF.L.U32 R2, R62.reuse, 0x10, RZ ;  /* 0x000000103e027819 */ /* 0x040fe200000006ff */
[----:B------:R-:W-:Y:S01]  /*6000*/  FFMA R10, R49, R3, R10 ;  /* 0x00000003310a7223 */ /* 0x000fe2000000000a */
[----:B------:R-:W-:Y:S01]  /*6010*/  SHF.L.U32 R3, R63, 0x10, RZ ;  /* 0x000000103f037819 */ /* 0x000fe200000006ff */
[C---:B------:R-:W-:Y:S01]  /*6020*/  FFMA R15, R49.reuse, R0, R15 ;  /* 0x00000000310f7223 */ /* 0x040fe2000000000f */
[----:B------:R-:W-:Y:S01]  /*6030*/  LOP3.LUT R0, R62, 0xffff0000, RZ, 0xc0, !PT ;  /* 0xffff00003e007812 */ /* 0x000fe200078ec0ff */
[----:B------:R-:W-:Y:S01]  /*6040*/  FFMA R12, R49, R2, R12 ;  /* 0x00000002310c7223 */ /* 0x000fe2000000000c */
[C---:B------:R-:W-:Y:S01]  /*6050*/  SHF.L.U32 R2, R68.reuse, 0x10, RZ ;  /* 0x0000001044027819 */ /* 0x040fe200000006ff */
[----:B------:R-:W-:Y:S01]  /*6060*/  FMUL R19, R47, R19 ;  /* 0x000000132f137220 */ /* 0x000fe20000400000 */
[----:B------:R-:W-:Y:S01]  /*6070*/  F2FP.BF16.F32.PACK_AB R54, R5, R4 ;  /* 0x000000040536723e */ /* 0x000fe200000010ff */
[----:B------:R-:W-:Y:S01]  /*6080*/  FFMA R13, R49, R0, R13 ;  /* 0x00000000310d7223 */ /* 0x000fe2000000000d */
[----:B------:R-:W-:Y:S01]  /*6090*/  LOP3.LUT R0, R63, 0xffff0000, RZ, 0xc0, !PT ;  /* 0xffff00003f007812 */ /* 0x000fe200078ec0ff */
[----:B------:R-:W-:Y:S01]  /*60a0*/  FFMA R14, R49, R3, R14 ;  /* 0x00000003310e7223 */ /* 0x000fe2000000000e */
[----:B------:R-:W-:Y:S01]  /*60b0*/  LOP3.LUT R3, R68, 0xffff0000, RZ, 0xc0, !PT ;  /* 0xffff000044037812 */ /* 0x000fe200078ec0ff */
[----:B------:R-:W-:Y:S01]  /*60c0*/  FMUL R23, R47, R23 ;  /* 0x000000172f177220 */ /* 0x000fe20000400000 */
[----:B------:R-:W-:Y:S01]  /*60d0*/  F2FP.BF16.F32.PACK_AB R55, R11, R6 ;  /* 0x000000060b37723e */ /* 0x000fe200000010ff */
[----:B------:R-:W-:Y:S01]  /*60e0*/  FFMA R19, R49, R0, R19 ;  /* 0x0000000031137223 */ /* 0x000fe20000000013 */
[----:B------:R-:W-:Y:S01]  /*60f0*/  SHF.L.U32 R0, R69, 0x10, RZ ;  /* 0x0000001045007819 */ /* 0x000fe200000006ff */
[----:B------:R-:W-:Y:S01]  /*6100*/  FFMA R16, R49, R2, R16 ;  /* 0x0000000231107223 */ /* 0x000fe20000000010 */
[----:B------:R-:W-:Y:S01]  /*6110*/  LOP3.LUT R2, R69, 0xffff0000, RZ, 0xc0, !PT ;  /* 0xffff000045027812 */ /* 0x000fe200078ec0ff */
[----:B------:R-:W-:Y:S01]  /*6120*/  FFMA R17, R49, R3, R17 ;  /* 0x0000000331117223 */ /* 0x000fe20000000011 */
[----:B------:R-:W-:Y:S01]  /*6130*/  SHF.L.U32 R3, R71, 0x10, RZ ;  /* 0x0000001047037819 */ /* 0x000fe200000006ff */
[----:B------:R-:W-:Y:S01]  /*6140*/  FFMA R18, R49, R0, R18 ;  /* 0x0000000031127223 */ /* 0x000fe20000000012 */
[C---:B------:R-:W-:Y:S01]  /*6150*/  SHF.L.U32 R0, R70.reuse, 0x10, RZ ;  /* 0x0000001046007819 */ /* 0x040fe200000006ff */
[----:B------:R1:W-:Y:S01]  /*6160*/  STS.128 [R100], R52 ;  /* 0x0000003464007388 */ /* 0x0003e20000000c00 */
[----:B------:R-:W-:Y:S01]  /*6170*/  F2FP.BF16.F32.PACK_AB R8, R9, R8 ;  /* 0x000000080908723e */ /* 0x000fe200000010ff */
[C---:B------:R-:W-:Y:S01]  /*6180*/  FFMA R23, R49.reuse, R2, R23 ;  /* 0x0000000231177223 */ /* 0x040fe20000000017 */
[----:B------:R-:W-:Y:S01]  /*6190*/  LOP3.LUT R2, R70, 0xffff0000, RZ, 0xc0, !PT ;  /* 0xffff000046027812 */ /* 0x000fe200078ec0ff */
[----:B------:R-:W-:Y:S01]  /*61a0*/  FFMA R20, R49, R0, R20 ;  /* 0x0000000031147223 */ /* 0x000fe20000000014 */
[----:B------:R-:W-:Y:S01]  /*61b0*/  LOP3.LUT R0, R71, 0xffff0000, RZ, 0xc0, !PT ;  /* 0xffff000047007812 */ /* 0x000fe200078ec0ff */
[----:B------:R-:W-:Y:S01]  /*61c0*/  FMUL R27, R47, R27 ;  /* 0x0000001b2f1b7220 */ /* 0x000fe20000400000 */
[----:B------:R-:W-:Y:S01]  /*61d0*/  F2FP.BF16.F32.PACK_AB R9, R15, R10 ;  /* 0x0000000a0f09723e */ /* 0x000fe200000010ff */
[C---:B------:R-:W-:Y:S01]  /*61e0*/  FFMA R21, R49.reuse, R2, R21 ;  /* 0x0000000231157223 */ /* 0x040fe20000000015 */
[C---:B------:R-:W-:Y:S01]  /*61f0*/  FFMA R22, R49.reuse, R3, R22 ;  /* 0x0000000331167223 */ /* 0x040fe20000000016 */
[----:B------:R-:W-:Y:S01]  /*6200*/  FFMA R27, R49, R0, R27 ;  /* 0x00000000311b7223 */ /* 0x000fe2000000001b */
[C---:B------:R-:W-:Y:S01]  /*6210*/  SHF.L.U32 R2, R76.reuse, 0x10, RZ ;  /* 0x000000104c027819 */ /* 0x040fe200000006ff */
[C---:B------:R-:W-:Y:S01]  /*6220*/  FMUL R31, R47.reuse, R31 ;  /* 0x0000001f2f1f7220 */ /* 0x040fe20000400000 */
[----:B------:R-:W-:Y:S01]  /*6230*/  LOP3.LUT R0, R76, 0xffff0000, RZ, 0xc0, !PT ;  /* 0xffff00004c007812 */ /* 0x000fe200078ec0ff */
[----:B------:R-:W-:Y:S01]  /*6240*/  FMUL R35, R47, R35 ;  /* 0x000000232f237220 */ /* 0x000fe20000400000 */
[----:B------:R-:W-:Y:S01]  /*6250*/  SHF.L.U32 R3, R77, 0x10, RZ ;  /* 0x000000104d037819 */ /* 0x000fe200000006ff */
[----:B------:R-:W-:Y:S01]  /*6260*/  FFMA R24, R49, R2, R24 ;  /* 0x0000000231187223 */ /* 0x000fe20000000018 */
[----:B------:R-:W-:Y:S01]  /*6270*/  F2FP.BF16.F32.PACK_AB R10, R13, R12 ;  /* 0x0000000c0d0a723e */ /* 0x000fe200000010ff */
[----:B------:R-:W-:Y:S01]  /*6280*/  FFMA R25, R49, R0, R25 ;  /* 0x0000000031197223 */ /* 0x000fe20000000019 */
[----:B------:R-:W-:Y:S01]  /*6290*/  F2FP.BF16.F32.PACK_AB R11, R19, R14 ;  /* 0x0000000e130b723e */ /* 0x000fe200000010ff */
[----:B------:R-:W-:Y:S01]  /*62a0*/  FFMA R26, R49, R3, R26 ;  /* 0x00000003311a7223 */ /* 0x000fe2000000001a */
[----:B------:R-:W-:Y:S02]  /*62b0*/  LOP3.LUT R0, R77, 0xffff0000, RZ, 0xc0, !PT ;  /* 0xffff00004d007812 */ /* 0x000fe400078ec0ff */
[C---:B------:R-:W-:Y:S01]  /*62c0*/  SHF.L.U32 R2, R78.reuse, 0x10, RZ ;  /* 0x000000104e027819 */ /* 0x040fe200000006ff */
[----:B------:R1:W-:Y:S01]  /*62d0*/  STS.128 [R99+0x10], R8 ;  /* 0x0000100863007388 */ /* 0x0003e20000000c00 */
[----:B------:R-:W-:Y:S01]  /*62e0*/  LOP3.LUT R3, R78, 0xffff0000, RZ, 0xc0, !PT ;  /* 0xffff00004e037812 */ /* 0x000fe200078ec0ff */
[----:B------:R-:W-:Y:S01]  /*62f0*/  FFMA R31, R49, R0, R31 ;  /* 0x00000000311f7223 */ /* 0x000fe2000000001f */
[----:B------:R-:W-:Y:S01]  /*6300*/  SHF.L.U32 R4, R79, 0x10, RZ ;  /* 0x000000104f047819 */ /* 0x000fe200000006ff */
[----:B------:R-:W-:Y:S01]  /*6310*/  FFMA R28, R49, R2, R28 ;  /* 0x00000002311c7223 */ /* 0x000fe2000000001c */
[----:B------:R-:W-:Y:S01]  /*6320*/  F2FP.BF16.F32.PACK_AB R16, R17, R16 ;  /* 0x000000101110723e */ /* 0x000fe200000010ff */
[----:B------:R-:W-:Y:S01]  /*6330*/  FFMA R29, R49, R3, R29 ;  /* 0x00000003311d7223 */ /* 0x000fe2000000001d */
[----:B------:R-:W-:Y:S01]  /*6340*/  LOP3.LUT R5, R79, 0xffff0000, RZ, 0xc0, !PT ;  /* 0xffff00004f057812 */ /* 0x000fe200078ec0ff */
[----:B------:R-:W-:Y:S01]  /*6350*/  FFMA R30, R49, R4, R30 ;  /* 0x00000004311e7223 */ /* 0x000fe2000000001e */
[----:B------:R-:W-:Y:S02]  /*6360*/  F2FP.BF16.F32.PACK_AB R17, R23, R18 ;  /* 0x000000121711723e */ /* 0x000fe400000010ff */
[----:B------:R-:W-:Y:S01]  /*6370*/  F2FP.BF16.F32.PACK_AB R18, R21, R20 ;  /* 0x000000141512723e */ /* 0x000fe200000010ff */
[----:B------:R-:W-:Y:S01]  /*6380*/  FFMA R35, R49, R5, R35 ;  /* 0x0000000531237223 */ /* 0x000fe20000000023 */
[----:B------:R-:W-:Y:S02]  /*6390*/  F2FP.BF16.F32.PACK_AB R19, R27, R22 ;  /* 0x000000161b13723e */ /* 0x000fe400000010ff */
[----:B------:R-:W-:Y:S02]  /*63a0*/  F2FP.BF16.F32.PACK_AB R24, R25, R24 ;  /* 0x000000181918723e */ /* 0x000fe400000010ff */
[----:B------:R-:W-:Y:S01]  /*63b0*/  F2FP.BF16.F32.PACK_AB R25, R31, R26 ;  /* 0x0000001a1f19723e */ /* 0x000fe200000010ff */
[----:B------:R1:W-:Y:S01]  /*63c0*/  STS.128 [R98+0x20], R16 ;  /* 0x0000201062007388 */ /* 0x0003e20000000c00 */
[----:B------:R-:W-:Y:S02]  /*63d0*/  F2FP.BF16.F32.PACK_AB R26, R29, R28 ;  /* 0x0000001c1d1a723e */ /* 0x000fe400000010ff */
[----:B------:R-:W-:Y:S05]  /*63e0*/  F2FP.BF16.F32.PACK_AB R27, R35, R30 ;  /* 0x0000001e231b723e */ /* 0x000fea00000010ff */
[----:B------:R1:W-:Y:S01]  /*63f0*/  STS.128 [R106+0x30], R24 ;  /* 0x000030186a007388 */ /* 0x0003e20000000c00 */
[----:B------:R-:W-:Y:S01]  /*6400*/  @!PT LDS RZ, [RZ] ;  /* 0x00000000fffff984 */ /* 0x000fe20000000800 */
[----:B------:R-:W-:Y:S01]  /*6410*/  @!PT LDS RZ, [RZ] ;  /* 0x00000000fffff984 */ /* 0x000fe20000000800 */
[----:B------:R-:W-:Y:S01]  /*6420*/  @!PT LDS RZ, [RZ] ;  /* 0x00000000fffff984 */ /* 0x000fe20000000800 */
[----:B------:R-:W-:Y:S01]  /*6430*/  @!PT LDS RZ, [RZ] ;  /* 0x00000000fffff984 */ /* 0x000fe20000000800 */
[----:B------:R2:W-:Y:S07]  /*6440*/  MEMBAR.ALL.CTA ;  /* 0x0000000000007992 */ /* 0x0005ee0000008000 */
[----:B--2---:R-:W2:Y:S02]  /*6450*/  FENCE.VIEW.ASYNC.S ;  /* 0x00000000000073c6 */ /* 0x004ea40000000000 */
[----:B--2---:R-:W-:Y:S06]  /*6460*/  BAR.SYNC.DEFER_BLOCKING 0x1, 0x80 ;  /* 0x0042000000007b1d */ /* 0x004fec0000010000 */
[----:B------:R-:W-:Y:S05]  /*6470*/  @P0 BRA `(.L_x_101) ;  /* 0x0000000000280947 */ /* 0x000fea0003800000 */
[----:B------:R-:W-:Y:S02]  /*6480*/  UIADD3 UR4, UPT, UPT, UR48, 0x200, URZ ;  /* 0x0000020030047890 */ /* 0x000fe4000fffe0ff */
[----:B------:R-:W-:Y:S01]  /*6490*/  UIADD3 UR6, UP0, UPT, UR52, 0x680, URZ ;  /* 0x0000068034067890 */ /* 0x000fe2000ff1e0ff */
[----:B------:R-:W-:Y:S03]  /*64a0*/  UMOV UR43, UR36 ;  /* 0x00000024002b7c82 */ /* 0x000fe60008000000 */
[----:B------:R-:W-:Y:S01]  /*64b0*/  MOV R93, UR4 ;  /* 0x00000004005d7c02 */ /* 0x000fe20008000f00 */
[----:B------:R-:W-:Y:S03]  /*64c0*/  UIADD3.X UR7, UPT, UPT, URZ, UR53, URZ, UP0, !UPT ;  /* 0x00000035ff077290 */ /* 0x000fe600087fe4ff */
[----:B------:R-:W-:Y:S11]  /*64d0*/  R2UR UR40, R93 ;  /* 0x000000005d2872ca */ /* 0x000ff600000e0000 */
[----:B------:R-:W-:Y:S02]  /*64e0*/  @!UPT UIADD3 URZ, UPT, UPT, URZ, URZ, URZ ;  /* 0x000000fffffff290 */ /* 0x000fe4000fffe0ff */
[----:B------:R2:W-:Y:S01]  /*64f0*/  UTMASTG.3D [UR40], [UR6] ;  /* 0x00000028060073b5 */ /* 0x0005e20008010000 */
[----:B------:R0:W-:Y:S01]  /*6500*/  UTMACMDFLUSH ;  /* 0x00000000000079b7 */ /* 0x0001e20000000000 */
[----:B--2---:R-:W-:Y:S04]  /*6510*/  DEPBAR.LE SB0, 0x1 ;  /* 0x000080400000791a */ /* 0x004fe80000000000 */
.L_x_101:
[----:B------:R-:W-:Y:S05]  /*6520*/  BSYNC.RECONVERGENT B0 ;  /* 0x0000000000007941 */ /* 0x000fea0003800200 */
.L_x_100:
[----:B------:R-:W-:Y:S01]  /*6530*/  BAR.SYNC.DEFER_BLOCKING 0x1, 0x80 ;  /* 0x0042000000007b1d */ /* 0x000fe20000010000 */
[----:B------:R-:W-:Y:S01]  /*6540*/  ISETP.NE.AND P1, PT, R107, RZ, PT ;  /* 0x000000ff6b00720c */ /* 0x000fe20003f25270 */
[----:B------:R-:W-:Y:S01]  /*6550*/  UISETP.NE.AND UP0, UPT, UR49, URZ, UPT ;  /* 0x000000ff3100728c */ /* 0x000fe2000bf05270 */
[----:B------:R-:W-:Y:S11]  /*6560*/  LEA R2, R65, UR48, 0x3 ;  /* 0x0000003041027c11 */ /* 0x000ff6000f8e18ff */
[----:B------:R-:W-:Y:S01]  /*6570*/  @P1 SHF.L.U32 R3, R97, 0x1f, RZ ;  /* 0x0000001f61031819 */ /* 0x000fe200000006ff */
[----:B------:R-:W-:Y:S06]  /*6580*/  BRA.U !UP0, `(.L_x_102) ;  /* 0x0000000108247547 */ /* 0x000fec000b800000 */
[----:B------:R-:W-:Y:S01]  /*6590*/  IMAD.U32 R4, RZ, RZ, UR51 ;  /* 0x00000033ff047e24 */ /* 0x000fe2000f8e00ff */
[----:B------:R-:W-:Y:S01]  /*65a0*/  MOV R0, UR37 ;  /* 0x0000002500007c02 */ /* 0x000fe20008000f00 */
[----:B------:R-:W-:Y:S03]  /*65b0*/  UIADD3 UR51, UPT, UPT, UR51, 0x1, URZ ;  /* 0x0000000133337890 */ /* 0x000fe6000fffe0ff */
[----:B------:R-:W-:Y:S01]  /*65c0*/  @P1 LEA R4, R4, UR48, 0x3 ;  /* 0x0000003004041c11 */ /* 0x000fe2000f8e18ff */
[----:B------:R-:W-:Y:S04]  /*65d0*/  UISETP.NE.AND UP0, UPT, UR51, 0x4, UPT ;  /* 0x000000043300788c */ /* 0x000fe8000bf05270 */
[----:B------:R-:W-:Y:S01]  /*65e0*/  @P1 VIADD R4, R4, 0x80 ;  /* 0x0000008004041836 */ /* 0x000fe20000000000 */
[----:B------:R-:W-:Y:S04]  /*65f0*/  USEL UR51, UR51, URZ, UP0 ;  /* 0x000000ff33337287 */ /* 0x000fe80008000000 */
[----:B------:R-:W-:Y:S04]  /*6600*/  @P1 PRMT R0, R0, 0x654, R4 ;  /* 0x0000065400001816 */ /* 0x000fe80000000004 */
[----:B------:R2:W-:Y:S04]  /*6610*/  @P1 SYNCS.ARRIVE.TRANS64.RED.A1T0 RZ, [R0+URZ], RZ ;  /* 0x000000ff00ff19a7 */ /* 0x0005e800081004ff */
.L_x_102:
[----:B------:R-:W4:Y:S01]  /*6620*/  @P1 SYNCS.PHASECHK.TRANS64.TRYWAIT P0, [R2+URZ+0x60], R3 ;  /* 0x00006003020015a7 */ /* 0x000f2200080011ff */
[----:B------:R-:W-:Y:S01]  /*6630*/  BSSY B1, `(.L_x_103) ;  /* 0x0000016000017945 */ /* 0x000fe20003800000 */
[----:B----4-:R-:W-:Y:S03]  /*6640*/  @P1 SEL R66, RZ, 0x1, !P0 ;  /* 0x00000001ff421807 */ /* 0x010fe60004000000 */
[----:B------:R-:W-:Y:S05]  /*6650*/  @!P1 BRA `(.L_x_104) ;  /* 0x00000000004c9947 */ /* 0x000fea0003800000 */
[----:B------:R-:W-:Y:S01]  /*6660*/  ISETP.NE.AND P0, PT, R66, RZ, PT ;  /* 0x000000ff4200720c */ /* 0x000fe20003f05270 */
[----:B------:R-:W-:Y:S01]  /*6670*/  BSSY B0, `(.L_x_105) ;  /* 0x000000b000007945 */ /* 0x000fe20003800000 */
[----:B------:R-:W-:Y:S11]  /*6680*/  ISETP.NE.AND P1, PT, R67, RZ, PT ;  /* 0x000000ff4300720c */ /* 0x000ff60003f25270 */
[----:B------:R-:W-:Y:S02]  /*6690*/  @!UPT UIADD3 URZ, UPT, UPT, URZ, URZ, URZ ;  /* 0x000000fffffff290 */ /* 0x000fe4000fffe0ff */
[C---:B------:R-:W-:Y:S01]  /*66a0*/  @P1 IMAD R6, R65.reuse, 0x2000, R100 ;  /* 0x0000200041061824 */ /* 0x040fe200078e0264 */
[C---:B------:R-:W-:Y:S01]  /*66b0*/  @P1 LEA R4, R65.reuse, R98, 0xd ;  /* 0x0000006241041211 */ /* 0x040fe200078e68ff */
[C---:B------:R-:W-:Y:S02]  /*66c0*/  @P1 IMAD R5, R65.reuse, 0x2000, R99 ;  /* 0x0000200041051824 */ /* 0x040fe400078e0263 */
[----:B------:R-:W-:Y:S01]  /*66d0*/  @P1 IMAD R3, R65, 0x2000, R106 ;  /* 0x0000200041031824 */ /* 0x000fe200078e026a */
[----:B------:R-:W-:Y:S06]  /*66e0*/  @P0 BRA `(.L_x_106) ;  /* 0x00000000000c0947 */ /* 0x000fec0003800000 */
[----:B--2---:R-:W-:Y:S04]  /*66f0*/  SHF.L.U32 R0, R97, 0x1f, RZ ;  /* 0x0000001f61007819 */ /* 0x004fe800000006ff */
[----:B------:R-:W2:Y:S02]  /*6700*/  SYNCS.PHASECHK.TRANS64.TRYWAIT P0, [R2+URZ+0x60], R0 ;  /* 0x00006000020075a7 */ /* 0x000ea400080011ff */
[----:B--2---:R-:W-:Y:S05]  /*6710*/  @!P0 BRA `(.L_x_107) ;  /* 0x0000003000948947 */ /* 0x004fea0003800000 */
.L_x_106:
[----:B------:R-:W-:Y:S05]  /*6720*/  BSYNC B0 ;  /* 0x0000000000007941 */ /* 0x000fea0003800000 */
.L_x_105:
[----:B------:R-:W-:Y:S02]  /*6730*/  ISETP.NE.AND P0, PT, R67, RZ, PT ;  /* 0x000000ff4300720c */ /* 0x000fe40003f05270 */
[----:B------:R-:W-:Y:S11]  /*6740*/  IADD3 R65, PT, PT, R65, 0x1, RZ ;  /* 0x0000000141417810 */ /* 0x000ff60007ffe0ff */
[----:B------:R4:W1:Y:S04]  /*6750*/  @P0 LDS.128 R56, [R6] ;  /* 0x0000000006380984 */ /* 0x0008680000000c00 */
[----:B------:R4:W1:Y:S04]  /*6760*/  @P0 LDS.128 R60, [R5+0x10] ;  /* 0x00001000053c0984 */ /* 0x0008680000000c00 */
[----:B------:R4:W1:Y:S04]  /*6770*/  @P0 LDS.128 R68, [R4+0x20] ;  /* 0x0000200004440984 */ /* 0x0008680000000c00 */
[----:B------:R4:W1:Y:S02]  /*6780*/  @P0 LDS.128 R76, [R3+0x30] ;  /* 0x00003000034c0984 */ /* 0x0008640000000c00 */
.L_x_104:
[----:B------:R-:W-:Y:S05]  /*6790*/  BSYNC B1 ;  /* 0x0000000000017941 */ /* 0x000fea0003800000 */
.L_x_103:
[----:B--2---:R-:W-:Y:S05]  /*67a0*/  VIADD R0, R48, 0x20 ;  /* 0x0000002030007836 */ /* 0x004fea0000000000 */
[----:B------:R-:W-:Y:S04]  /*67b0*/  SHF.R.U32.HI R0, RZ, 0x15, R0 ;  /* 0x00000015ff007819 */ /* 0x000fe80000011600 */
[----:B------:R-:W-:Y:S11]  /*67c0*/  LOP3.LUT P0, RZ, R0, 0x3, R92, 0x48, !PT ;  /* 0x0000000300ff7812 */ /* 0x000ff6000780485c */
[----:B------:R-:W-:Y:S02]  /*67d0*/  @!UPT UIADD3 URZ, UPT, UPT, URZ, URZ, URZ ;  /* 0x000000fffffff290 */ /* 0x000fe4000fffe0ff */
[----:B------:R-:W-:Y:S05]  /*67e0*/  @!P0 BRA `(.L_x_108) ;  /* 0x0000000000408947 */ /* 0x000fea0003800000 */
[----:B------:R-:W2:Y:S01]  /*67f0*/  LDCU.64 UR8, c[0x4][0x70] ;  /* 0x01000e00ff0877ac */ /* 0x000ea20008000a00 */
[----:B----4-:R-:W-:Y:S01]  /*6800*/  MOV R3, 0x0 ;  /* 0x0000000000037802 */ /* 0x010fe20000000f00 */
[----:B------:R-:W-:Y:S02]  /*6810*/  HFMA2 R12, -RZ, RZ, 0, 5.9604644775390625e-08 ;  /* 0x00000001ff0c7431 */ /* 0x000fe400000001ff */
[----:B-1----:R-:W-:Y:S02]  /*6820*/  IMAD.MOV.U32 R8, RZ, RZ, 0x192 ;  /* 0x00000192ff087424 */ /* 0x002fe400078e00ff */
[----:B------:R-:W-:Y:S01]  /*6830*/  IMAD.MOV.U32 R13, RZ, RZ, RZ ;  /* 0x000000ffff0d7224 */ /* 0x000fe200078e00ff */
[----:B------:R-:W1:Y:S01]  /*6840*/  LDCU.64 UR6, c[0x4][0x78] ;  /* 0x01000f00ff0677ac */ /* 0x000e620008000a00 */
[----:B------:R-:W4:Y:S01]  /*6850*/  LDC.64 R2, c[0x4][R3] ;  /* 0x0100000003027b82 */ /* 0x000f220000000a00 */
[----:B------:R-:W5:Y:S01]  /*6860*/  LDCU.64 UR4, c[0x4][0x10] ;  /* 0x01000200ff0477ac */ /* 0x000f620008000a00 */
[----:B--2---:R-:W-:Y:S01]  /*6870*/  MOV R5, UR9 ;  /* 0x0000000900057c02 */ /* 0x004fe20008000f00 */
[----:B------:R-:W-:Y:S01]  /*6880*/  IMAD.U32 R4, RZ, RZ, UR8 ;  /* 0x00000008ff047e24 */ /* 0x000fe2000f8e00ff */
[----:B-1----:R-:W-:Y:S01]  /*6890*/  MOV R7, UR7 ;  /* 0x0000000700077c02 */ /* 0x002fe20008000f00 */
[----:B------:R-:W-:Y:S01]  /*68a0*/  IMAD.U32 R6, RZ, RZ, UR6 ;  /* 0x00000006ff067e24 */ /* 0x000fe2000f8e00ff */
[----:B-----5:R-:W-:Y:S01]  /*68b0*/  MOV R11, UR5 ;  /* 0x00000005000b7c02 */ /* 0x020fe20008000f00 */
[----:B------:R-:W-:Y:S02]  /*68c0*/  IMAD.U32 R10, RZ, RZ, UR4 ;  /* 0x00000004ff0a7e24 */ /* 0x000fe4000f8e00ff */
[----:B------:R-:W-:Y:S07]  /*68d0*/  LEPC R20, `(.L_x_108) ;  /* 0x000000001014794e */ /* 0x000fee0000000000 */
[----:B---34-:R-:W-:Y:S05]  /*68e0*/  CALL.ABS.NOINC R2 ;  /* 0x0000000002007343 */ /* 0x018fea0003c00000 */
.L_x_108:
[----:B------:R-:W-:Y:S01]  /*68f0*/  ISETP.NE.AND P6, PT, R107, RZ, PT ;  /* 0x000000ff6b00720c */ /* 0x000fe20003fc5270 */
[----:B------:R-:W-:Y:S05]  /*6900*/  WARPSYNC.ALL ;  /* 0x0000000000007948 */ /* 0x000fea0003800000 */
[----:B------:R-:W-:Y:S01]  /*6910*/  R2UR UR4, R48 ;  /* 0x00000000300472ca */ /* 0x000fe200000e0000 */
[----:B------:R-:W-:Y:S01]  /*6920*/  BSSY.RECONVERGENT B0, `(.L_x_109) ;  /* 0x000008f000007945 */ /* 0x000fe20003800200 */
[----:B------:R-:W-:Y:S02]  /*6930*/  MOV R50, UR51 ;  /* 0x0000003300327c02 */ /* 0x000fe40008000f00 */
[----:B-1--4-:R-:W-:Y:S02]  /*6940*/  SHF.L.U32 R3, R56, 0x10, RZ ;  /* 0x0000001038037819 */ /* 0x012fe400000006ff */
[----:B------:R-:W-:Y:S02]  /*6950*/  MOV R72, UR37 ;  /* 0x0000002500487c02 */ /* 0x000fe40008000f00 */
[----:B------:R-:W-:Y:S02]  /*6960*/  @P6 LEA R50, R50, UR48, 0x3 ;  /* 0x0000003032326c11 */ /* 0x000fe4000f8e18ff */
[C---:B------:R-:W-:Y:S02]  /*6970*/  LOP3.LUT R51, R57.reuse, 0xffff0000, RZ, 0xc0, !PT ;  /* 0xffff000039337812 */ /* 0x040fe400078ec0ff */
[----:B------:R-:W-:Y:S01]  /*6980*/  @P6 IADD3 R50, PT, PT, R50, 0x80, RZ ;  /* 0x0000008032326810 */ /* 0x000fe20007ffe0ff */
[----:B------:R-:W1:Y:S01]  /*6990*/  LDTM.x32 R4, tmem[UR4+0x20] ;  /* 0x00002004000479ee */ /* 0x000e6200082c0000 */
[----:B------:R-:W-:Y:S02]  /*69a0*/  ISETP.NE.AND P0, PT, R102, RZ, PT ;  /* 0x000000ff6600720c */ /* 0x000fe40003f05270 */
[----:B------:R-:W-:Y:S02]  /*69b0*/  @P6 PRMT R72, R72, 0x654, R50 ;  /* 0x0000065448486816 */ /* 0x000fe40000000032 */
[----:B------:R-:W-:Y:S01]  /*69c0*/  SHF.L.U32 R50, R57, 0x10, RZ ;  /* 0x0000001039327819 */ /* 0x000fe200000006ff */
[C---:B-1----:R-:W-:Y:S01]  /*69d0*/  FMUL R0, R47.reuse, R4 ;  /* 0x000000042f007220 */ /* 0x042fe20000400000 */
[----:B------:R-:W-:Y:S01]  /*69e0*/  LOP3.LUT R4, R56, 0xffff0000, RZ, 0xc0, !PT ;  /* 0xffff000038047812 */ /* 0x000fe200078ec0ff */
[C---:B------:R-:W-:Y:S01]  /*69f0*/  FMUL R2, R47.reuse, R5 ;  /* 0x000000052f027220 */ /* 0x040fe20000400000 */
[----:B------:R-:W-:Y:S01]  /*6a00*/  FMUL R7, R47, R7 ;  /* 0x000000072f077220 */ /* 0x000fe20000400000 */
[----:B------:R-:W-:Y:S01]  /*6a10*/  FFMA R0, R49, R3, R0 ;  /* 0x0000000331007223 */ /* 0x000fe20000000000 */
[----:B------:R-:W-:Y:S01]  /*6a20*/  FMUL R3, R47, R6 ;  /* 0x000000062f037220 */ /* 0x000fe20000400000 */
[----:B------:R-:W-:Y:S01]  /*6a30*/  FFMA R2, R49, R4, R2 ;  /* 0x0000000431027223 */ /* 0x000fe20000000002 */
[C---:B------:R-:W-:Y:S01]  /*6a40*/  FMUL R4, R47.reuse, R8 ;  /* 0x000000082f047220 */ /* 0x040fe20000400000 */
[C---:B------:R-:W-:Y:S01]  /*6a50*/  FMUL R8, R47.reuse, R12 ;  /* 0x0000000c2f087220 */ /* 0x040fe20000400000 */
[C---:B------:R-:W-:Y:S01]  /*6a60*/  FMUL R12, R47.reuse, R16 ;  /* 0x000000102f0c7220 */ /* 0x040fe20000400000 */
[C---:B------:R-:W-:Y:S01]  /*6a70*/  FMUL R16, R47.reuse, R20 ;  /* 0x000000142f107220 */ /* 0x040fe20000400000 */
[----:B------:R-:W-:Y:S01]  /*6a80*/  F2FP.BF16.F32.PACK_AB R52, R2, R0 ;  /* 0x000000000234723e */ /* 0x000fe200000010ff */
[C---:B------:R-:W-:Y:S01]  /*6a90*/  FMUL R20, R47.reuse, R24 ;  /* 0x000000182f147220 */ /* 0x040fe20000400000 */
[C---:B------:R-:W-:Y:S01]  /*6aa0*/  LOP3.LUT R0, R58.reuse, 0xffff0000, RZ, 0xc0, !PT ;  /* 0xffff00003a007812 */ /* 0x040fe200078ec0ff */
[----:B------:R-:W-:Y:S01]  /*6ab0*/  FMUL R24, R47, R28 ;  /* 0x0000001c2f187220 */ /* 0x000fe20000400000 */
[----:B------:R-:W-:Y:S01]  /*6ac0*/  SHF.L.U32 R2, R59, 0x10, RZ ;  /* 0x000000103b027819 */ /* 0x000fe200000006ff */
[C---:B------:R-:W-:Y:S01]  /*6ad0*/  FMUL R28, R47.reuse, R32 ;  /* 0x000000202f1c7220 */ /* 0x040fe20000400000 */
[----:B------:R-:W-:Y:S01]  /*6ae0*/  SHF.L.U32 R32, R58, 0x10, RZ ;  /* 0x000000103a207819 */ /* 0x000fe200000006ff */
[----:B------:R-:W-:Y:S01]  /*6af0*/  FMUL R5, R47, R9 ;  /* 0x000000092f057220 */ /* 0x000fe20000400000 */
[C---:B------:R-:W-:Y:S01]  /*6b00*/  FFMA R3, R49.reuse, R50, R3 ;  /* 0x0000003231037223 */ /* 0x040fe20000000003 */
[----:B------:R-:W-:Y:S01]  /*6b10*/  FFMA R7, R49, R51, R7 ;  /* 0x0000003331077223 */ /* 0x000fe20000000007 */
[----:B------:R-:W-:Y:S01]  /*6b20*/  FMUL R6, R47, R10 ;  /* 0x0000000a2f067220 */ /* 0x000fe20000400000 */
[----:B------:R-:W-:Y:S01]  /*6b30*/  FFMA R4, R49, R32, R4 ;  /* 0x0000002031047223 */ /* 0x000fe20000000004 */
[----:B------:R-:W-:Y:S01]  /*6b40*/  LOP3.LUT R32, R59, 0xffff0000, RZ, 0xc0, !PT ;  /* 0xffff00003b207812 */ /* 0x000fe200078ec0ff */
[----:B------:R-:W-:Y:S01]  /*6b50*/  FFMA R5, R49, R0, R5 ;  /* 0x0000000031057223 */ /* 0x000fe20000000005 */
[C---:B------:R-:W-:Y:S01]  /*6b60*/  SHF.L.U32 R0, R60.reuse, 0x10, RZ ;  /* 0x000000103c007819 */ /* 0x040fe200000006ff */
[----:B------:R-:W-:Y:S01]  /*6b70*/  FMUL R11, R47, R11 ;  /* 0x0000000b2f0b7220 */ /* 0x000fe20000400000 */
[----:B------:R-:W-:Y:S01]  /*6b80*/  F2FP.BF16.F32.PACK_AB R53, R7, R3 ;  /* 0x000000030735723e */ /* 0x000fe200000010ff */
[C---:B------:R-:W-:Y:S01]  /*6b90*/  FFMA R6, R49.reuse, R2, R6 ;  /* 0x0000000231067223 */ /* 0x040fe20000000006 */
[----:B------:R-:W-:Y:S01]  /*6ba0*/  LOP3.LUT R2, R60, 0xffff0000, RZ, 0xc0, !PT ;  /* 0xffff00003c027812 */ /* 0x000fe200078ec0ff */
[----:B------:R-:W-:Y:S01]  /*6bb0*/  FFMA R11, R49, R32, R11 ;  /* 0x00000020310b7223 */ /* 0x000fe2000000000b */
[----:B------:R-:W-:Y:S01]  /*6bc0*/  SHF.L.U32 R3, R61, 0x10, RZ ;  /* 0x000000103d037819 */ /* 0x000fe200000006ff */
[----:B------:R-:W-:Y:S01]  /*6bd0*/  FFMA R8, R49, R0, R8 ;  /* 0x0000000031087223 */ /* 0x000fe20000000008 */
[----:B------:R-:W-:Y:S01]  /*6be0*/  LOP3.LUT R0, R61, 0xffff0000, RZ, 0xc0, !PT ;  /* 0xffff00003d007812 */ /* 0x000fe200078ec0ff */
[----:B------:R-:W-:Y:S01]  /*6bf0*/  FMUL R9, R47, R13 ;  /* 0x0000000d2f097220 */ /* 0x000fe20000400000 */
[----:B------:R-:W-:Y:S01]  /*6c00*/  F2FP.BF16.F32.PACK_AB R54, R5, R4 ;  /* 0x000000040536723e */ /* 0x000fe200000010ff */
[----:B------:R-:W-:Y:S01]  /*6c10*/  FMUL R10, R47, R14 ;  /* 0x0000000e2f0a7220 */ /* 0x000fe20000400000 */
[----:B------:R-:W-:Y:S01]  /*6c20*/  F2FP.BF16.F32.PACK_AB R55, R11, R6 ;  /* 0x000000060b37723e */ /* 0x000fe200000010ff */
[----:B------:R-:W-:Y:S01]  /*6c30*/  FMUL R15, R47, R15 ;  /* 0x0000000f2f0f7220 */ /* 0x000fe20000400000 */
[----:B------:R-:W-:Y:S01]  /*6c40*/  SHF.L.U32 R4, R77, 0x10, RZ ;  /* 0x000000104d047819 */ /* 0x000fe200000006ff */
[C---:B------:R-:W-:Y:S01]  /*6c50*/  FFMA R9, R49.reuse, R2, R9 ;  /* 0x0000000231097223 */ /* 0x040fe20000000009 */
[C---:B------:R-:W-:Y:S01]  /*6c60*/  SHF.L.U32 R2, R62.reuse, 0x10, RZ ;  /* 0x000000103e027819 */ /* 0x040fe200000006ff */
[C---:B------:R-:W-:Y:S01]  /*6c70*/  FFMA R10, R49.reuse, R3, R10 ;  /* 0x00000003310a7223 */ /* 0x040fe2000000000a */
[----:B------:R-:W-:Y:S01]  /*6c80*/  LOP3.LUT R3, R62, 0xffff0000, RZ, 0xc0, !PT ;  /* 0xffff00003e037812 */ /* 0x000fe200078ec0ff */
[----:B------:R-:W-:Y:S01]  /*6c90*/  FFMA R15, R49, R0, R15 ;  /* 0x00000000310f7223 */ /* 0x000fe2000000000f */
[----:B------:R-:W-:Y:S01]  /*6ca0*/  SHF.L.U32 R0, R63, 0x10, RZ ;  /* 0x000000103f007819 */ /* 0x000fe200000006ff */
[----:B------:R-:W-:Y:S01]  /*6cb0*/  FMUL R13, R47, R17 ;  /* 0x000000112f0d7220 */ /* 0x000fe20000400000 */
[----:B------:R-:W-:Y:S01]  /*6cc0*/  F2FP.BF16.F32.PACK_AB R8, R9, R8 ;  /* 0x000000080908723e */ /* 0x000fe200000010ff */
[----:B------:R-:W-:Y:S01]  /*6cd0*/  FMUL R14, R47, R18 ;  /* 0x000000122f0e7220 */ /* 0x000fe20000400000 */
[----:B------:R-:W-:Y:S01]  /*6ce0*/  F2FP.BF16.F32.PACK_AB R9, R15, R10 ;  /* 0x0000000a0f09723e */ /* 0x000fe200000010ff */
[----:B------:R-:W-:Y:S01]  /*6cf0*/  FFMA R12, R49, R2, R12 ;  /* 0x00000002310c7223 */ /* 0x000fe2000000000c */
[----:B------:R-:W-:Y:S01]  /*6d00*/  LOP3.LUT R2, R63, 0xffff0000, RZ, 0xc0, !PT ;  /* 0xffff00003f027812 */ /* 0x000fe200078ec0ff */
[----:B------:R-:W-:Y:S01]  /*6d10*/  FFMA R13, R49, R3, R13 ;  /* 0x00000003310d7223 */ /* 0x000fe2000000000d */
[----:B------:R-:W-:Y:S01]  /*6d20*/  SHF.L.U32 R3, R69, 0x10, RZ ;  /* 0x0000001045037819 */ /* 0x000fe200000006ff */
[----:B------:R-:W-:Y:S01]  /*6d30*/  FFMA R14, R49, R0, R14 ;  /* 0x00000000310e7223 */ /* 0x000fe2000000000e */
[C---:B------:R-:W-:Y:S01]  /*6d40*/  SHF.L.U32 R0, R68.reuse, 0x10, RZ ;  /* 0x0000001044007819 */ /* 0x040fe200000006ff */
[----:B------:R-:W-:Y:S01]  /*6d50*/  FMUL R19, R47, R19 ;  /* 0x000000132f137220 */ /* 0x000fe20000400000 */
[----:B------:R-:W-:Y:S01]  /*6d60*/  F2FP.BF16.F32.PACK_AB R10, R13, R12 ;  /* 0x0000000c0d0a723e */ /* 0x000fe200000010ff */
[----:B------:R-:W-:Y:S01]  /*6d70*/  FMUL R17, R47, R21 ;  /* 0x000000152f117220 */ /* 0x000fe20000400000 */
[----:B------:R-:W-:Y:S01]  /*6d80*/  LOP3.LUT R5, R79, 0xffff0000, RZ, 0xc0, !PT ;  /* 0xffff00004f057812 */ /* 0x000fe200078ec0ff */
[C---:B------:R-:W-:Y:S01]  /*6d90*/  FFMA R19, R49.reuse, R2, R19 ;  /* 0x0000000231137223 */ /* 0x040fe20000000013 */
[----:B------:R-:W-:Y:S01]  /*6da0*/  LOP3.LUT R2, R68, 0xffff0000, RZ, 0xc0, !PT ;  /* 0xffff000044027812 */ /* 0x000fe200078ec0ff */
[----:B------:R1:W-:Y:S01]  /*6db0*/  STS.128 [R100+0x2000], R52 ;  /* 0x0020003464007388 */ /* 0x0003e20000000c00 */
[----:B------:R-:W-:Y:S01]  /*6dc0*/  FFMA R16, R49, R0, R16 ;  /* 0x0000000031107223 */ /* 0x000fe20000000010 */
[----:B------:R-:W-:Y:S01]  /*6dd0*/  LOP3.LUT R0, R69, 0xffff0000, RZ, 0xc0, !PT ;  /* 0xffff000045007812 */ /* 0x000fe200078ec0ff */
[----:B------:R-:W-:Y:S01]  /*6de0*/  FMUL R18, R47, R22 ;  /* 0x000000162f127220 */ /* 0x000fe20000400000 */
[----:B------:R-:W-:Y:S01]  /*6df0*/  F2FP.BF16.F32.PACK_AB R11, R19, R14 ;  /* 0x0000000e130b723e */ /* 0x000fe200000010ff */
[----:B------:R-:W-:Y:S01]  /*6e00*/  FMUL R23, R47, R23 ;  /* 0x000000172f177220 */ /* 0x000fe20000400000 */
[C---:B------:R-:W-:Y:S01]  /*6e10*/  FFMA R17, R49.reuse, R2, R17 ;  /* 0x0000000231117223 */ /* 0x040fe20000000011 */
[C---:B------:R-:W-:Y:S01]  /*6e20*/  SHF.L.U32 R2, R70.reuse, 0x10, RZ ;  /* 0x0000001046027819 */ /* 0x040fe200000006ff */
[----:B------:R-:W-:Y:S01]  /*6e30*/  FFMA R18, R49, R3, R18 ;  /* 0x0000000331127223 */ /* 0x000fe20000000012 */
[----:B------:R-:W-:Y:S01]  /*6e40*/  SHF.L.U32 R3, R71, 0x10, RZ ;  /* 0x0000001047037819 */ /* 0x000fe200000006ff */
[----:B------:R1:W-:Y:S01]  /*6e50*/  STS.128 [R99+0x2010], R8 ;  /* 0x0020100863007388 */ /* 0x0003e20000000c00 */
[----:B------:R-:W-:Y:S01]  /*6e60*/  F2FP.BF16.F32.PACK_AB R16, R17, R16 ;  /* 0x000000101110723e */ /* 0x000fe200000010ff */
[----:B------:R-:W-:Y:S01]  /*6e70*/  FFMA R23, R49, R0, R23 ;  /* 0x0000000031177223 */ /* 0x000fe20000000017 */
[----:B------:R-:W-:Y:S01]  /*6e80*/  LOP3.LUT R0, R70, 0xffff0000, RZ, 0xc0, !PT ;  /* 0xffff000046007812 */ /* 0x000fe200078ec0ff */
[C---:B------:R-:W-:Y:S01]  /*6e90*/  FMUL R21, R47.reuse, R25 ;  /* 0x000000192f157220 */ /* 0x040fe20000400000 */
[----:B------:R-:W-:Y:S01]  /*6ea0*/  FMUL R22, R47, R26 ;  /* 0x0000001a2f167220 */ /* 0x000fe20000400000 */
[C---:B------:R-:W-:Y:S01]  /*6eb0*/  FFMA R20, R49.reuse, R2, R20 ;  /* 0x0000000231147223 */ /* 0x040fe20000000014 */
[C---:B------:R-:W-:Y:S01]  /*6ec0*/  SHF.L.U32 R2, R76.reuse, 0x10, RZ ;  /* 0x000000104c027819 */ /* 0x040fe200000006ff */
[----:B------:R-:W-:Y:S01]  /*6ed0*/  FFMA R21, R49, R0, R21 ;  /* 0x0000000031157223 */ /* 0x000fe20000000015 */
[----:B------:R-:W-:Y:S01]  /*6ee0*/  LOP3.LUT R0, R71, 0xffff0000, RZ, 0xc0, !PT ;  /* 0xffff000047007812 */ /* 0x000fe200078ec0ff */
[----:B------:R-:W-:Y:S01]  /*6ef0*/  FFMA R22, R49, R3, R22 ;  /* 0x0000000331167223 */ /* 0x000fe20000000016 */
[C---:B------:R-:W-:Y:S01]  /*6f00*/  FMUL R27, R47.reuse, R27 ;  /* 0x0000001b2f1b7220 */ /* 0x040fe20000400000 */
[----:B------:R-:W-:Y:S01]  /*6f10*/  LOP3.LUT R3, R76, 0xffff0000, RZ, 0xc0, !PT ;  /* 0xffff00004c037812 */ /* 0x000fe200078ec0ff */
[C---:B------:R-:W-:Y:S01]  /*6f20*/  FMUL R25, R47.reuse, R29 ;  /* 0x0000001d2f197220 */ /* 0x040fe20000400000 */
[----:B------:R-:W-:Y:S01]  /*6f30*/  FMUL R26, R47, R30 ;  /* 0x0000001e2f1a7220 */ /* 0x000fe20000400000 */
[C---:B------:R-:W-:Y:S01]  /*6f40*/  FFMA R27, R49.reuse, R0, R27 ;  /* 0x00000000311b7223 */ /* 0x040fe2000000001b */
[----:B------:R-:W-:Y:S01]  /*6f50*/  FFMA R24, R49, R2, R24 ;  /* 0x0000000231187223 */ /* 0x000fe20000000018 */
[----:B------:R-:W-:Y:S01]  /*6f60*/  LOP3.LUT R0, R77, 0xffff0000, RZ, 0xc0, !PT ;  /* 0xffff00004d007812 */ /* 0x000fe200078ec0ff */
[----:B------:R-:W-:Y:S01]  /*6f70*/  FFMA R25, R49, R3, R25 ;  /* 0x0000000331197223 */ /* 0x000fe20000000019 */
[----:B------:R-:W-:Y:S01]  /*6f80*/  FMUL R31, R47, R31 ;  /* 0x0000001f2f1f7220 */ /* 0x000fe20000400000 */
[C---:B------:R-:W-:Y:S01]  /*6f90*/  SHF.L.U32 R2, R78.reuse, 0x10, RZ ;  /* 0x000000104e027819 */ /* 0x040fe200000006ff */
[----:B------:R-:W-:Y:S01]  /*6fa0*/  FFMA R26, R49, R4, R26 ;  /* 0x00000004311a7223 */ /* 0x000fe2000000001a */
[----:B------:R-:W-:Y:S01]  /*6fb0*/  LOP3.LUT R3, R78, 0xffff0000, RZ, 0xc0, !PT ;  /* 0xffff00004e037812 */ /* 0x000fe200078ec0ff */
[----:B------:R-:W-:Y:S01]  /*6fc0*/  FMUL R29, R47, R33 ;  /* 0x000000212f1d7220 */ /* 0x000fe20000400000 */
[----:B------:R-:W-:Y:S01]  /*6fd0*/  SHF.L.U32 R4, R79, 0x10, RZ ;  /* 0x000000104f047819 */ /* 0x000fe200000006ff */
[----:B------:R-:W-:Y:S01]  /*6fe0*/  FMUL R30, R47, R34 ;  /* 0x000000222f1e7220 */ /* 0x000fe20000400000 */
[----:B------:R-:W-:Y:S01]  /*6ff0*/  F2FP.BF16.F32.PACK_AB R17, R23, R18 ;  /* 0x000000121711723e */ /* 0x000fe200000010ff */
[----:B------:R-:W-:Y:S01]  /*7000*/  FFMA R31, R49, R0, R31 ;  /* 0x00000000311f7223 */ /* 0x000fe2000000001f */
[----:B------:R-:W-:Y:S01]  /*7010*/  FMUL R35, R47, R35 ;  /* 0x000000232f237220 */ /* 0x000fe20000400000 */
[----:B------:R-:W-:Y:S01]  /*7020*/  F2FP.BF16.F32.PACK_AB R18, R21, R20 ;  /* 0x000000141512723e */ /* 0x000fe200000010ff */
[----:B------:R-:W-:Y:S01]  /*7030*/  FFMA R28, R49, R2, R28 ;  /* 0x00000002311c7223 */ /* 0x000fe2000000001c */
[----:B------:R-:W-:Y:S01]  /*7040*/  F2FP.BF16.F32.PACK_AB R19, R27, R22 ;  /* 0x000000161b13723e */ /* 0x000fe200000010ff */
[C---:B------:R-:W-:Y:S01]  /*7050*/  FFMA R29, R49.reuse, R3, R29 ;  /* 0x00000003311d7223 */ /* 0x040fe2000000001d */
[C---:B------:R-:W-:Y:S01]  /*7060*/  FFMA R30, R49.reuse, R4, R30 ;  /* 0x00000004311e7223 */ /* 0x040fe2000000001e */
[----:B------:R-:W-:Y:S01]  /*7070*/  FFMA R35, R49, R5, R35 ;  /* 0x0000000531237223 */ /* 0x000fe20000000023 */
[----:B------:R-:W-:Y:S01]  /*7080*/  F2FP.BF16.F32.PACK_AB R24, R25, R24 ;  /* 0x000000181918723e */ /* 0x000fe200000010ff */
[----:B------:R1:W-:Y:S01]  /*7090*/  STS.128 [R98+0x2020], R16 ;  /* 0x0020201062007388 */ /* 0x0003e20000000c00 */
[----:B------:R-:W-:Y:S02]  /*70a0*/  F2FP.BF16.F32.PACK_AB R25, R31, R26 ;  /* 0x0000001a1f19723e */ /* 0x000fe400000010ff */
[----:B------:R-:W-:Y:S02]  /*70b0*/  F2FP.BF16.F32.PACK_AB R26, R29, R28 ;  /* 0x0000001c1d1a723e */ /* 0x000fe400000010ff */
[----:B------:R-:W-:Y:S02]  /*70c0*/  F2FP.BF16.F32.PACK_AB R27, R35, R30 ;  /* 0x0000001e231b723e */ /* 0x000fe400000010ff */
[----:B------:R-:W-:Y:S02]  /*70d0*/  LEA R0, R65, UR48, 0x3 ;  /* 0x0000003041007c11 */ /* 0x000fe4000f8e18ff */
[----:B------:R-:W-:Y:S01]  /*70e0*/  @P6 SHF.L.U32 R2, R97, 0x1f, RZ ;  /* 0x0000001f61026819 */ /* 0x000fe200000006ff */
        /* <DEDUP_REMOVED lines=9> */
[----:B------:R-:W-:Y:S02]  /*7180*/  UIADD3 UR8, UP0, UPT, UR52, 0x680, URZ ;  /* 0x0000068034087890 */ /* 0x000fe4000ff1e0ff */
[----:B------:R-:W-:Y:S02]  /*7190*/  UIADD3 UR5, UPT, UPT, UR41, 0x20, URZ ;  /* 0x0000002029057890 */ /* 0x000fe4000fffe0ff */
[----:B------:R-:W-:Y:S02]  /*71a0*/  UIADD3 UR4, UPT, UPT, UR48, 0x2200, URZ ;  /* 0x0000220030047890 */ /* 0x000fe4000fffe0ff */
[----:B------:R-:W-:Y:S01]  /*71b0*/  UIADD3.X UR9, UPT, UPT, URZ, UR53, URZ, UP0, !UPT ;  /* 0x00000035ff097290 */ /* 0x000fe200087fe4ff */
[----:B------:R-:W-:Y:S01]  /*71c0*/  UMOV UR6, UR42 ;  /* 0x0000002a00067c82 */ /* 0x000fe20008000000 */
[----:B------:R-:W-:Y:S07]  /*71d0*/  UMOV UR7, UR36 ;  /* 0x0000002400077c82 */ /* 0x000fee0008000000 */
[----:B------:R2:W-:Y:S01]  /*71e0*/  UTMASTG.3D [UR4], [UR8] ;  /* 0x00000004080073b5 */ /* 0x0005e20008010000 */
[----:B------:R0:W-:Y:S01]  /*71f0*/  UTMACMDFLUSH ;  /* 0x00000000000079b7 */ /* 0x0001e20000000000 */
[----:B--2---:R-:W-:Y:S04]  /*7200*/  DEPBAR.LE SB0, 0x1 ;  /* 0x000080400000791a */ /* 0x004fe80000000000 */
.L_x_110:
[----:B------:R-:W-:Y:S05]  /*7210*/  BSYNC.RECONVERGENT B0 ;  /* 0x0000000000007941 */ /* 0x000fea0003800200 */
.L_x_109:
[----:B------:R-:W-:Y:S01]  /*7220*/  BAR.SYNC.DEFER_BLOCKING 0x1, 0x80 ;  /* 0x0042000000007b1d */ /* 0x000fe20000010000 */
[----:B------:R-:W-:Y:S04]  /*7230*/  UIADD3 UR40, UPT, UPT, UR51, 0x1, URZ ;  /* 0x0000000133287890 */ /* 0x000fe8000fffe0ff */
[----:B------:R-:W-:Y:S04]  /*7240*/  UISETP.NE.AND UP0, UPT, UR40, 0x4, UPT ;  /* 0x000000042800788c */ /* 0x000fe8000bf05270 */
[----:B------:R-:W-:Y:S01]  /*7250*/  USEL UR40, UR40, URZ, UP0 ;  /* 0x000000ff28287287 */ /* 0x000fe20008000000 */
[----:B------:R2:W-:Y:S01]  /*7260*/  @P6 SYNCS.ARRIVE.TRANS64.RED.A1T0 RZ, [R72+URZ], RZ ;  /* 0x000000ff48ff69a7 */ /* 0x0005e200081004ff */
[----:B------:R-:W-:Y:S01]  /*7270*/  BSSY B1, `(.L_x_111) ;  /* 0x0000017000017945 */ /* 0x000fe20003800000 */
[----:B------:R-:W4:Y:S02]  /*7280*/  @P6 SYNCS.PHASECHK.TRANS64.TRYWAIT P0, [R0+URZ+0x60], R2 ;  /* 0x00006002000065a7 */ /* 0x000f2400080011ff */
[----:B----4-:R-:W-:Y:S01]  /*7290*/  @P6 SEL R66, RZ, 0x1, !P0 ;  /* 0x00000001ff426807 */ /* 0x010fe20004000000 */
[----:B--2---:R-:W-:Y:S06]  /*72a0*/  @!P6 BRA `(.L_x_112) ;  /* 0x00000000004ce947 */ /* 0x004fec0003800000 */
        /* <DEDUP_REMOVED lines=9> */
[----:B------:R-:W-:Y:S04]  /*7340*/  SHF.L.U32 R6, R97, 0x1f, RZ ;  /* 0x0000001f61067819 */ /* 0x000fe800000006ff */
[----:B------:R-:W2:Y:S02]  /*7350*/  SYNCS.PHASECHK.TRANS64.TRYWAIT P0, [R0+URZ+0x60], R6 ;  /* 0x00006006000075a7 */ /* 0x000ea400080011ff */
[----:B--2---:R-:W-:Y:S05]  /*7360*/  @!P0 BRA `(.L_x_115) ;  /* 0x0000002400948947 */ /* 0x004fea0003800000 */
.L_x_114:
[----:B------:R-:W-:Y:S05]  /*7370*/  BSYNC B0 ;  /* 0x0000000000007941 */ /* 0x000fea0003800000 */
.L_x_113:
[----:B------:R-:W-:Y:S02]  /*7380*/  ISETP.NE.AND P0, PT, R67, RZ, PT ;  /* 0x000000ff4300720c */ /* 0x000fe40003f05270 */
[----:B------:R-:W-:Y:S11]  /*7390*/  IADD3 R65, PT, PT, R65, 0x1, RZ ;  /* 0x0000000141417810 */ /* 0x000ff60007ffe0ff */
[----:B------:R4:W1:Y:S04]  /*73a0*/  @P0 LDS.128 R56, [R5] ;  /* 0x0000000005380984 */ /* 0x0008680000000c00 */
[----:B------:R4:W1:Y:S04]  /*73b0*/  @P0 LDS.128 R60, [R4+0x10] ;  /* 0x00001000043c0984 */ /* 0x0008680000000c00 */
[----:B------:R4:W1:Y:S04]  /*73c0*/  @P0 LDS.128 R68, [R3+0x20] ;  /* 0x0000200003440984 */ /* 0x0008680000000c00 */
[----:B------:R4:W1:Y:S02]  /*73d0*/  @P0 LDS.128 R76, [R2+0x30] ;  /* 0x00003000024c0984 */ /* 0x0008640000000c00 */
.L_x_112:
[----:B------:R-:W-:Y:S05]  /*73e0*/  BSYNC B1 ;  /* 0x0000000000017941 */ /* 0x000fea0003800000 */
.L_x_111:
        /* <DEDUP_REMOVED lines=21> */
.L_x_116:
        /* <DEDUP_REMOVED lines=146> */
.L_x_118:
[----:B------:R-:W-:Y:S05]  /*7e60*/  BSYNC.RECONVERGENT B0 ;  /* 0x0000000000007941 */ /* 0x000fea0003800200 */
.L_x_117:
        /* <DEDUP_REMOVED lines=21> */
.L_x_122:
[----:B------:R-:W-:Y:S05]  /*7fc0*/  BSYNC B0 ;  /* 0x0000000000007941 */ /* 0x000fea0003800000 */
.L_x_121:
[----:B------:R-:W-:Y:S11]  /*7fd0*/  ISETP.NE.AND P0, PT, R67, RZ, PT ;  /* 0x000000ff4300720c */ /* 0x000ff60003f05270 */
[----:B------:R-:W-:Y:S02]  /*7fe0*/  @!UPT UIADD3 URZ, UPT, UPT, URZ, URZ, URZ ;  /* 0x000000fffffff290 */ /* 0x000fe4000fffe0ff */
[----:B------:R4:W1:Y:S04]  /*7ff0*/  @P0 LDS.128 R56, [R4] ;  /* 0x0000000004380984 */ /* 0x0008680000000c00 */
[----:B------:R4:W1:Y:S04]  /*8000*/  @P0 LDS.128 R60, [R3+0x10] ;  /* 0x00001000033c0984 */ /* 0x0008680000000c00 */
[----:B------:R4:W1:Y:S04]  /*8010*/  @P0 LDS.128 R68, [R2+0x20] ;  /* 0x0000200002440984 */ /* 0x0008680000000c00 */
[----:B------:R4:W1:Y:S02]  /*8020*/  @P0 LDS.128 R76, [R65+0x30] ;  /* 0x00003000414c0984 */ /* 0x0008640000000c00 */
.L_x_120:
[----:B------:R-:W-:Y:S05]  /*8030*/  BSYNC B1 ;  /* 0x0000000000017941 */ /* 0x000fea0003800000 */
.L_x_119:
        /* <DEDUP_REMOVED lines=21> */
.L_x_124:
[----:B------:R-:W-:Y:S01]  /*8190*/  ISETP.NE.AND P0, PT, R102, RZ, PT ;  /* 0x000000ff6600720c */ /* 0x000fe20003f05270 */
[----:B------:R-:W-:Y:S05]  /*81a0*/  WARPSYNC.ALL ;  /* 0x0000000000007948 */ /* 0x000fea0003800000 */
[----:B------:R-:W-:Y:S01]  /*81b0*/  R2UR UR4, R48 ;  /* 0x00000000300472ca */ /* 0x000fe200000e0000 */
[----:B------:R-:W-:Y:S01]  /*81c0*/  BSSY.RECONVERGENT B0, `(.L_x_125) ;  /* 0x000008c000007945 */ /* 0x000fe20003800200 */
[----:B------:R-:W-:Y:S02]  /*81d0*/  R2UR UR5, R64 ;  /* 0x00000000400572ca */ /* 0x000fe400000e0000 */
[C---:B-1----:R-:W-:Y:S02]  /*81e0*/  SHF.L.U32 R0, R56.reuse, 0x10, RZ ;  /* 0x0000001038007819 */ /* 0x042fe400000006ff */
[----:B----4-:R-:W-:Y:S02]  /*81f0*/  LOP3.LUT R2, R56, 0xffff0000, RZ, 0xc0, !PT ;  /* 0xffff000038027812 */ /* 0x010fe400078ec0ff */
[C---:B------:R-:W-:Y:S02]  /*8200*/  SHF.L.U32 R3, R57.reuse, 0x10, RZ ;  /* 0x0000001039037819 */ /* 0x040fe400000006ff */
[----:B------:R-:W-:Y:S02]  /*8210*/  LOP3.LUT R48, R57, 0xffff0000, RZ, 0xc0, !PT ;  /* 0xffff000039307812 */ /* 0x000fe400078ec0ff */
[C---:B------:R-:W-:Y:S01]  /*8220*/  SHF.L.U32 R50, R58.reuse, 0x10, RZ ;  /* 0x000000103a327819 */ /* 0x040fe200000006ff */
[----:B------:R-:W1:Y:S01]  /*8230*/  LDTM.x32 R4, tmem[UR4+0x60] ;  /* 0x00006004000479ee */ /* 0x000e6200082c0000 */
[----:B------:R-:W-:Y:S01]  /*8240*/  LOP3.LUT R51, R58, 0xffff0000, RZ, 0xc0, !PT ;  /* 0xffff00003a337812 */ /* 0x000fe200078ec0ff */
[----:B------:R-:W-:Y:S01]  /*8250*/  NOP ;  /* 0x0000000000007918 */ /* 0x000fe20000000000 */
[C---:B------:R-:W-:Y:S01]  /*8260*/  SHF.L.U32 R52, R59.reuse, 0x10, RZ ;  /* 0x000000103b347819 */ /* 0x040fe200000006ff */
[----:B------:R-:W-:Y:S01]  /*8270*/  UIADD3 UR5, UPT, UPT, UR5, 0xf0, URZ ;  /* 0x000000f005057890 */ /* 0x000fe2000fffe0ff */
[----:B------:R-:W-:Y:S02]  /*8280*/  LOP3.LUT R53, R59, 0xffff0000, RZ, 0xc0, !PT ;  /* 0xffff00003b357812 */ /* 0x000fe400078ec0ff */
[C---:B------:R-:W-:Y:S01]  /*8290*/  SHF.L.U32 R54, R60.reuse, 0x10, RZ ;  /* 0x000000103c367819 */ /* 0x040fe200000006ff */
[----:B------:R-:W-:Y:S01]  /*82a0*/  UPRMT UR5, UR37, 0x654, UR5 ;  /* 0x0000065425057896 */ /* 0x000fe20008000005 */
[----:B------:R-:W-:Y:S02]  /*82b0*/  LOP3.LUT R55, R60, 0xffff0000, RZ, 0xc0, !PT ;  /* 0xffff00003c377812 */ /* 0x000fe400078ec0ff */
[C---:B------:R-:W-:Y:S02]  /*82c0*/  SHF.L.U32 R56, R61.reuse, 0x10, RZ ;  /* 0x000000103d387819 */ /* 0x040fe400000006ff */
[----:B------:R-:W-:Y:S02]  /*82d0*/  LOP3.LUT R57, R61, 0xffff0000, RZ, 0xc0, !PT ;  /* 0xffff00003d397812 */ /* 0x000fe400078ec0ff */
[C---:B------:R-:W-:Y:S02]  /*82e0*/  SHF.L.U32 R58, R62.reuse, 0x10, RZ ;  /* 0x000000103e3a7819 */ /* 0x040fe400000006ff */
[----:B------:R-:W-:Y:S01]  /*82f0*/  LOP3.LUT R59, R62, 0xffff0000, RZ, 0xc0, !PT ;  /* 0xffff00003e3b7812 */ /* 0x000fe200078ec0ff */
[----:B-1----:R-:W-:Y:S01]  /*8300*/  SYNCS.ARRIVE.TRANS64.RED.A1T0 RZ, [UR5], RZ ;  /* 0x000000ffffff79a7 */ /* 0x002fe20008100405 */
[C---:B------:R-:W-:Y:S02]  /*8310*/  SHF.L.U32 R60, R63.reuse, 0x10, RZ ;  /* 0x000000103f3c7819 */ /* 0x040fe400000006ff */
[----:B------:R-:W-:Y:S02]  /*8320*/  LOP3.LUT R61, R63, 0xffff0000, RZ, 0xc0, !PT ;  /* 0xffff00003f3d7812 */ /* 0x000fe400078ec0ff */
[C---:B------:R-:W-:Y:S01]  /*8330*/  SHF.L.U32 R62, R68.reuse, 0x10, RZ ;  /* 0x00000010443e7819 */ /* 0x040fe200000006ff */
[C---:B------:R-:W-:Y:S01]  /*8340*/  FMUL R4, R47.reuse, R4 ;  /* 0x000000042f047220 */ /* 0x040fe20000400000 */
[C---:B------:R-:W-:Y:S01]  /*8350*/  FMUL R5, R47.reuse, R5 ;  /* 0x000000052f057220 */ /* 0x040fe20000400000 */
[----:B------:R-:W-:Y:S01]  /*8360*/  FMUL R6, R47, R6 ;  /* 0x000000062f067220 */ /* 0x000fe20000400000 */
[----:B------:R-:W-:Y:S01]  /*8370*/  LOP3.LUT R63, R68, 0xffff0000, RZ, 0xc0, !PT ;  /* 0xffff0000443f7812 */ /* 0x000fe200078ec0ff */
[C---:B------:R-:W-:Y:S01]  /*8380*/  FFMA R4, R49.reuse, R0, R4 ;  /* 0x0000000031047223 */ /* 0x040fe20000000004 */
[----:B------:R-:W-:Y:S01]  /*8390*/  FFMA R5, R49, R2, R5 ;  /* 0x0000000231057223 */ /* 0x000fe20000000005 */
[----:B------:R-:W-:Y:S01]  /*83a0*/  SHF.L.U32 R64, R69, 0x10, RZ ;  /* 0x0000001045407819 */ /* 0x000fe200000006ff */
[----:B------:R-:W-:Y:S01]  /*83b0*/  FFMA R6, R49, R3, R6 ;  /* 0x0000000331067223 */ /* 0x000fe20000000006 */
[----:B------:R-:W-:Y:S01]  /*83c0*/  FMUL R7, R47, R7 ;  /* 0x000000072f077220 */ /* 0x000fe20000400000 */
[----:B------:R-:W-:Y:S01]  /*83d0*/  LOP3.LUT R65, R69, 0xffff0000, RZ, 0xc0, !PT ;  /* 0xffff000045417812 */ /* 0x000fe200078ec0ff */
[----:B------:R-:W-:Y:S01]  /*83e0*/  FMUL R8, R47, R8 ;  /* 0x000000082f087220 */ /* 0x000fe20000400000 */
[----:B------:R-:W-:Y:S01]  /*83f0*/  F2FP.BF16.F32.PACK_AB R4, R5, R4 ;  /* 0x000000040504723e */ /* 0x000fe200000010ff */
[----:B------:R-:W-:Y:S01]  /*8400*/  FFMA R7, R49, R48, R7 ;  /* 0x0000003031077223 */ /* 0x000fe20000000007 */
[----:B------:R-:W-:Y:S01]  /*8410*/  FMUL R9, R47, R9 ;  /* 0x000000092f097220 */ /* 0x000fe20000400000 */
[----:B------:R-:W-:Y:S01]  /*8420*/  FFMA R8, R49, R50, R8 ;  /* 0x0000003231087223 */ /* 0x000fe20000000008 */
[C---:B------:R-:W-:Y:S01]  /*8430*/  SHF.L.U32 R66, R70.reuse, 0x10, RZ ;  /* 0x0000001046427819 */ /* 0x040fe200000006ff */
[----:B------:R-:W-:Y:S01]  /*8440*/  FMUL R0, R47, R10 ;  /* 0x0000000a2f007220 */ /* 0x000fe20000400000 */
[----:B------:R-:W-:Y:S01]  /*8450*/  F2FP.BF16.F32.PACK_AB R5, R7, R6 ;  /* 0x000000060705723e */ /* 0x000fe200000010ff */
[----:B------:R-:W-:Y:S01]  /*8460*/  FFMA R9, R49, R51, R9 ;  /* 0x0000003331097223 */ /* 0x000fe20000000009 */
[----:B------:R-:W-:Y:S01]  /*8470*/  FMUL R2, R47, R11 ;  /* 0x0000000b2f027220 */ /* 0x000fe20000400000 */
[----:B------:R-:W-:Y:S01]  /*8480*/  FFMA R0, R49, R52, R0 ;  /* 0x0000003431007223 */ /* 0x000fe20000000000 */
[----:B------:R-:W-:Y:S01]  /*8490*/  LOP3.LUT R67, R70, 0xffff0000, RZ, 0xc0, !PT ;  /* 0xffff000046437812 */ /* 0x000fe200078ec0ff */
[----:B------:R-:W-:Y:S01]  /*84a0*/  FMUL R3, R47, R12 ;  /* 0x0000000c2f037220 */ /* 0x000fe20000400000 */
[----:B------:R-:W-:Y:S01]  /*84b0*/  F2FP.BF16.F32.PACK_AB R6, R9, R8 ;  /* 0x000000080906723e */ /* 0x000fe200000010ff */
[----:B------:R-:W-:Y:S01]  /*84c0*/  FFMA R2, R49, R53, R2 ;  /* 0x0000003531027223 */ /* 0x000fe20000000002 */
[----:B------:R-:W-:Y:S01]  /*84d0*/  FMUL R10, R47, R13 ;  /* 0x0000000d2f0a7220 */ /* 0x000fe20000400000 */
[----:B------:R-:W-:Y:S01]  /*84e0*/  FFMA R3, R49, R54, R3 ;  /* 0x0000003631037223 */ /* 0x000fe20000000003 */
[----:B------:R-:W-:Y:S01]  /*84f0*/  SHF.L.U32 R68, R71, 0x10, RZ ;  /* 0x0000001047447819 */ /* 0x000fe200000006ff */
[----:B------:R-:W-:Y:S01]  /*8500*/  FMUL R11, R47, R14 ;  /* 0x0000000e2f0b7220 */ /* 0x000fe20000400000 */
[----:B------:R-:W-:Y:S01]  /*8510*/  F2FP.BF16.F32.PACK_AB R7, R2, R0 ;  /* 0x000000000207723e */ /* 0x000fe200000010ff */
[----:B------:R-:W-:Y:S01]  /*8520*/  FFMA R10, R49, R55, R10 ;  /* 0x00000037310a7223 */ /* 0x000fe2000000000a */
[C---:B------:R-:W-:Y:S01]  /*8530*/  FMUL R15, R47.reuse, R15 ;  /* 0x0000000f2f0f7220 */ /* 0x040fe20000400000 */
[C---:B------:R-:W-:Y:S01]  /*8540*/  FMUL R12, R47.reuse, R16 ;  /* 0x000000102f0c7220 */ /* 0x040fe20000400000 */
[----:B------:R-:W-:Y:S01]  /*8550*/  FMUL R13, R47, R17 ;  /* 0x000000112f0d7220 */ /* 0x000fe20000400000 */
[----:B------:R1:W-:Y:S01]  /*8560*/  STS.128 [R100+0x6000], R4 ;  /* 0x0060000464007388 */ /* 0x0003e20000000c00 */
[----:B------:R-:W-:Y:S01]  /*8570*/  LOP3.LUT R69, R71, 0xffff0000, RZ, 0xc0, !PT ;  /* 0xffff000047457812 */ /* 0x000fe200078ec0ff */
[C---:B------:R-:W-:Y:S01]  /*8580*/  FFMA R11, R49.reuse, R56, R11 ;  /* 0x00000038310b7223 */ /* 0x040fe2000000000b */
[----:B------:R-:W-:Y:S01]  /*8590*/  SHF.L.U32 R70, R76, 0x10, RZ ;  /* 0x000000104c467819 */ /* 0x000fe200000006ff */
[C---:B------:R-:W-:Y:S01]  /*85a0*/  FFMA R15, R49.reuse, R57, R15 ;  /* 0x00000039310f7223 */ /* 0x040fe2000000000f */
[----:B------:R-:W-:Y:S01]  /*85b0*/  F2FP.BF16.F32.PACK_AB R8, R10, R3 ;  /* 0x000000030a08723e */ /* 0x000fe200000010ff */
[C---:B------:R-:W-:Y:S01]  /*85c0*/  FFMA R12, R49.reuse, R58, R12 ;  /* 0x0000003a310c7223 */ /* 0x040fe2000000000c */
[----:B------:R-:W-:Y:S01]  /*85d0*/  FFMA R13, R49, R59, R13 ;  /* 0x0000003b310d7223 */ /* 0x000fe2000000000d */
[C---:B------:R-:W-:Y:S01]  /*85e0*/  FMUL R14, R47.reuse, R18 ;  /* 0x000000122f0e7220 */ /* 0x040fe20000400000 */
[C---:B------:R-:W-:Y:S01]  /*85f0*/  FMUL R19, R47.reuse, R19 ;  /* 0x000000132f137220 */ /* 0x040fe20000400000 */
[C---:B------:R-:W-:Y:S01]  /*8600*/  FMUL R16, R47.reuse, R20 ;  /* 0x000000142f107220 */ /* 0x040fe20000400000 */
[----:B------:R-:W-:Y:S01]  /*8610*/  FMUL R17, R47, R21 ;  /* 0x000000152f117220 */ /* 0x000fe20000400000 */
[----:B------:R-:W-:Y:S01]  /*8620*/  FFMA R14, R49, R60, R14 ;  /* 0x0000003c310e7223 */ /* 0x000fe2000000000e */
        /* <DEDUP_REMOVED lines=9> */
[----:B------:R-:W-:Y:S01]  /*86c0*/  F2FP.BF16.F32.PACK_AB R9, R15, R11 ;  /* 0x0000000b0f09723e */ /* 0x000fe200000010ff */
[----:B------:R-:W-:Y:S01]  /*86d0*/  FFMA R23, R49, R65, R23 ;  /* 0x0000004131177223 */ /* 0x000fe20000000017 */
[----:B------:R-:W-:Y:S01]  /*86e0*/  FMUL R27, R47, R27 ;  /* 0x0000001b2f1b7220 */ /* 0x000fe20000400000 */
[----:B------:R-:W-:Y:S01]  /*86f0*/  F2FP.BF16.F32.PACK_AB R10, R13, R12 ;  /* 0x0000000c0d0a723e */ /* 0x000fe200000010ff */
[----:B------:R-:W-:Y:S01]  /*8700*/  FFMA R20, R49, R66, R20 ;  /* 0x0000004231147223 */ /* 0x000fe20000000014 */
[----:B------:R-:W-:Y:S01]  /*8710*/  F2FP.BF16.F32.PACK_AB R11, R19, R14 ;  /* 0x0000000e130b723e */ /* 0x000fe200000010ff */
[----:B------:R-:W-:Y:S01]  /*8720*/  FMUL R24, R47, R28 ;  /* 0x0000001c2f187220 */ /* 0x000fe20000400000 */
[----:B------:R-:W-:Y:S01]  /*8730*/  LOP3.LUT R71, R76, 0xffff0000, RZ, 0xc0, !PT ;  /* 0xffff00004c477812 */ /* 0x000fe200078ec0ff */
[----:B------:R-:W-:Y:S01]  /*8740*/  FFMA R21, R49, R67, R21 ;  /* 0x0000004331157223 */ /* 0x000fe20000000015 */
[----:B------:R-:W-:Y:S01]  /*8750*/  SHF.L.U32 R72, R77, 0x10, RZ ;  /* 0x000000104d487819 */ /* 0x000fe200000006ff */
[----:B------:R1:W-:Y:S01]  /*8760*/  STS.128 [R99+0x6010], R8 ;  /* 0x0060100863007388 */ /* 0x0003e20000000c00 */
[----:B------:R-:W-:Y:S01]  /*8770*/  FMUL R25, R47, R29 ;  /* 0x0000001d2f197220 */ /* 0x000fe20000400000 */
[----:B------:R-:W-:Y:S01]  /*8780*/  FFMA R22, R49, R68, R22 ;  /* 0x0000004431167223 */ /* 0x000fe20000000016 */
[----:B------:R-:W-:Y:S01]  /*8790*/  LOP3.LUT R73, R77, 0xffff0000, RZ, 0xc0, !PT ;  /* 0xffff00004d497812 */ /* 0x000fe200078ec0ff */
[----:B------:R-:W-:Y:S01]  /*87a0*/  FMUL R26, R47, R30 ;  /* 0x0000001e2f1a7220 */ /* 0x000fe20000400000 */
[----:B------:R-:W-:Y:S01]  /*87b0*/  FFMA R27, R49, R69, R27 ;  /* 0x00000045311b7223 */ /* 0x000fe2000000001b */
[C---:B------:R-:W-:Y:S01]  /*87c0*/  SHF.L.U32 R74, R78.reuse, 0x10, RZ ;  /* 0x000000104e4a7819 */ /* 0x040fe200000006ff */
[----:B------:R-:W-:Y:S01]  /*87d0*/  FMUL R31, R47, R31 ;  /* 0x0000001f2f1f7220 */ /* 0x000fe20000400000 */
[----:B------:R-:W-:Y:S01]  /*87e0*/  FFMA R24, R49, R70, R24 ;  /* 0x0000004631187223 */ /* 0x000fe20000000018 */
[----:B------:R-:W-:Y:S01]  /*87f0*/  LOP3.LUT R75, R78, 0xffff0000, RZ, 0xc0, !PT ;  /* 0xffff00004e4b7812 */ /* 0x000fe200078ec0ff */
[----:B------:R-:W-:Y:S01]  /*8800*/  FMUL R28, R47, R32 ;  /* 0x000000202f1c7220 */ /* 0x000fe20000400000 */
[----:B------:R-:W-:Y:S01]  /*8810*/  FFMA R25, R49, R71, R25 ;  /* 0x0000004731197223 */ /* 0x000fe20000000019 */
[----:B------:R-:W-:Y:S01]  /*8820*/  SHF.L.U32 R76, R79, 0x10, RZ ;  /* 0x000000104f4c7819 */ /* 0x000fe200000006ff */
[----:B------:R-:W-:Y:S01]  /*8830*/  FMUL R29, R47, R33 ;  /* 0x000000212f1d7220 */ /* 0x000fe20000400000 */
[----:B------:R-:W-:Y:S01]  /*8840*/  F2FP.BF16.F32.PACK_AB R16, R17, R16 ;  /* 0x000000101110723e */ /* 0x000fe200000010ff */
[----:B------:R-:W-:Y:S01]  /*8850*/  FFMA R26, R49, R72, R26 ;  /* 0x00000048311a7223 */ /* 0x000fe2000000001a */
[----:B------:R-:W-:Y:S01]  /*8860*/  LOP3.LUT R77, R79, 0xffff0000, RZ, 0xc0, !PT ;  /* 0xffff00004f4d7812 */ /* 0x000fe200078ec0ff */
        /* <DEDUP_REMOVED lines=33> */
.L_x_126:
[----:B------:R-:W-:Y:S05]  /*8a80*/  BSYNC.RECONVERGENT B0 ;  /* 0x0000000000007941 */ /* 0x000fea0003800200 */
.L_x_125:
[----:B------:R-:W-:Y:S01]  /*8a90*/  BAR.SYNC.DEFER_BLOCKING 0x1, 0x80 ;  /* 0x0042000000007b1d */ /* 0x000fe20000010000 */
[----:B------:R-:W-:Y:S01]  /*8aa0*/  UISETP.NE.AND UP0, UPT, UR49, -0x4, UPT ;  /* 0xfffffffc3100788c */ /* 0x000fe2000bf05270 */
[----:B------:R-:W-:Y:S08]  /*8ab0*/  IADD3 R45, PT, PT, R45, 0x1, RZ ;  /* 0x000000012d2d7810 */ /* 0x000ff00007ffe0ff */
[----:B------:R-:W-:Y:S05]  /*8ac0*/  BRA.U !UP0, `(.L_x_127) ;  /* 0x0000000108287547 */ /* 0x000fea000b800000 */
[----:B------:R-:W-:Y:S01]  /*8ad0*/  ISETP.NE.AND P0, PT, R107, RZ, PT ;  /* 0x000000ff6b00720c */ /* 0x000fe20003f05270 */
[----:B------:R-:W-:Y:S01]  /*8ae0*/  IMAD.U32 R2, RZ, RZ, UR51 ;  /* 0x00000033ff027e24 */ /* 0x000fe2000f8e00ff */
[----:B------:R-:W-:Y:S01]  /*8af0*/  UIADD3 UR51, UPT, UPT, UR51, 0x1, URZ ;  /* 0x0000000133337890 */ /* 0x000fe2000fffe0ff */
[----:B------:R-:W-:Y:S03]  /*8b00*/  IMAD.U32 R0, RZ, RZ, UR37 ;  /* 0x00000025ff007e24 */ /* 0x000fe6000f8e00ff */
[----:B------:R-:W-:Y:S04]  /*8b10*/  UISETP.NE.AND UP0, UPT, UR51, 0x4, UPT ;  /* 0x000000043300788c */ /* 0x000fe8000bf05270 */
[----:B------:R-:W-:Y:S03]  /*8b20*/  USEL UR51, UR51, URZ, UP0 ;  /* 0x000000ff33337287 */ /* 0x000fe60008000000 */
[----:B------:R-:W-:Y:S05]  /*8b30*/  @P0 LEA R2, R2, UR48, 0x3 ;  /* 0x0000003002020c11 */ /* 0x000fea000f8e18ff */
[----:B------:R-:W-:Y:S05]  /*8b40*/  @P0 VIADD R2, R2, 0x80 ;  /* 0x0000008002020836 */ /* 0x000fea0000000000 */
[----:B------:R-:W-:Y:S04]  /*8b50*/  @P0 PRMT R0, R0, 0x654, R2 ;  /* 0x0000065400000816 */ /* 0x000fe80000000002 */
[----:B------:R2:W-:Y:S03]  /*8b60*/  @P0 SYNCS.ARRIVE.TRANS64.RED.A1T0 RZ, [R0+URZ], RZ ;  /* 0x000000ff00ff09a7 */ /* 0x0005e600081004ff */
.L_x_127:
[----:B------:R-:W-:Y:S01]  /*8b70*/  ISETP.NE.AND P2, PT, R103, RZ, PT ;  /* 0x000000ff6700720c */ /* 0x000fe20003f45270 */
[----:B------:R-:W-:Y:S01]  /*8b80*/  UIADD3 UR49, UPT, UPT, UR49, 0x4, URZ ;  /* 0x0000000431317890 */ /* 0x000fe2000fffe0ff */
[----:B------:R-:W-:Y:S01]  /*8b90*/  ISETP.NE.AND P0, PT, R105, 0x2, PT ;  /* 0x000000026900780c */ /* 0x000fe20003f05270 */
[----:B------:R-:W-:Y:S01]  /*8ba0*/  IMAD.IADD R14, R43, 0x1, R86 ;  /* 0x000000012b0e7824 */ /* 0x000fe200078e0256 */
[----:B------:R-:W-:Y:S01]  /*8bb0*/  ISETP.NE.AND P1, PT, R45, 0x4, PT ;  /* 0x000000042d00780c */ /* 0x000fe20003f25270 */
[----:B------:R-:W-:Y:S01]  /*8bc0*/  IMAD.IADD R15, R44, 0x1, R87 ;  /* 0x000000012c0f7824 */ /* 0x000fe200078e0257 */
[----:B------:R-:W-:Y:S02]  /*8bd0*/  SEL R2, RZ, 0x1, P0 ;  /* 0x00000001ff027807 */ /* 0x000fe40000000000 */
[----:B--2---:R-:W-:Y:S02]  /*8be0*/  SEL R0, RZ, 0x1, P1 ;  /* 0x00000001ff007807 */ /* 0x004fe40000800000 */
[----:B------:R-:W-:Y:S02]  /*8bf0*/  LOP3.LUT R95, R95, R2, RZ, 0x3c, !PT ;  /* 0x000000025f5f7212 */ /* 0x000fe400078e3cff */
[----:B------:R-:W-:Y:S02]  /*8c00*/  LOP3.LUT R96, R96, R0, RZ, 0x3c, !PT ;  /* 0x0000000060607212 */ /* 0x000fe400078e3cff */
[----:B------:R-:W-:Y:S02]  /*8c10*/  @P2 R2UR UR36, R94 ;  /* 0x000000005e2422ca */ /* 0x000fe400000e0000 */
[----:B------:R-:W-:Y:S02]  /*8c20*/  SEL R105, R105, RZ, P0 ;  /* 0x000000ff69697207 */ /* 0x000fe40000000000 */
[----:B------:R-:W-:Y:S01]  /*8c30*/  SEL R45, R45, RZ, P1 ;  /* 0x000000ff2d2d7207 */ /* 0x000fe20000800000 */
[----:B------:R-:W-:Y:S10]  /*8c40*/  @P2 BRA `(.L_x_128) ;  /* 0xffffffc000502947 */ /* 0x000ff4000383ffff */
[----:B------:R-:W-:-:S09]  /*8c50*/  UISETP.NE.AND UP0, UPT, UR50, URZ, UPT ;  /* 0x000000ff3200728c */ /* 0x000fd2000bf05270 */
[----:B------:R-:W-:Y:S05]  /*8c60*/  BRA.U !UP0, `(.L_x_129) ;  /* 0x0000000108487547 */ /* 0x000fea000b800000 */
[----:B------:R-:W2:Y:S02]  /*8c70*/  LDCU.64 UR4, c[0x0][0x890] ;  /* 0x00011200ff0477ac */ /* 0x000ea40008000a00 */
[----:B--2---:R-:W-:-:S04]  /*8c80*/  UISETP.NE.U32.AND UP0, UPT, UR4, URZ, UPT ;  /* 0x000000ff0400728c */ /* 0x004fc8000bf05070 */
[----:B------:R-:W-:-:S09]  /*8c90*/  UISETP.NE.AND.EX UP0, UPT, UR5, URZ, UPT, UP0 ;  /* 0x000000ff0500728c */ /* 0x000fd2000bf05300 */
[----:B------:R-:W-:Y:S05]  /*8ca0*/  BRA.U UP0, `(.L_x_130) ;  /* 0x00000001000c7547 */ /* 0x000fea000b800000 */
[----:B------:R-:W-:-:S13]  /*8cb0*/  FSETP.NEU.AND P0, PT, R49, RZ, PT ;  /* 0x000000ff3100720b */ /* 0x000fda0003f0d000 */
[----:B------:R-:W-:Y:S05]  /*8cc0*/  @!P0 EXIT ;  /* 0x000000000000894d */ /* 0x000fea0003800000 */
[----:B------:R-:W-:Y:S05]  /*8cd0*/  BRA `(.L_x_129) ;  /* 0x00000000002c7947 */ /* 0x000fea0003800000 */
.L_x_130:
[----:B------:R-:W-:Y:S01]  /*8ce0*/  ISETP.NE.AND P0, PT, R104, RZ, PT ;  /* 0x000000ff6800720c */ /* 0x000fe20003f05270 */
[----:B------:R-:W-:-:S12]  /*8cf0*/  BSSY.RECONVERGENT B0, `(.L_x_129) ;  /* 0x0000009000007945 */ /* 0x000fd80003800200 */
[----:B------:R-:W-:Y:S05]  /*8d00*/  @P0 BRA `(.L_x_131) ;  /* 0x0000000000140947 */ /* 0x000fea0003800000 */
[----:B------:R-:W2:Y:S02]  /*8d10*/  LDCU.64 UR4, c[0x0][0x888] ;  /* 0x00011100ff0477ac */ /* 0x000ea40008000a00 */
[----:B--2---:R-:W-:-:S04]  /*8d20*/  ISETP.NE.U32.AND P0, PT, RZ, UR4, PT ;  /* 0x00000004ff007c0c */ /* 0x004fc8000bf05070 */
[----:B------:R-:W-:-:S13]  /*8d30*/  ISETP.NE.AND.EX P0, PT, RZ, UR5, PT, P0 ;  /* 0x00000005ff007c0c */ /* 0x000fda000bf05300 */
[----:B------:R-:W-:Y:S05]  /*8d40*/  @!P0 EXIT ;  /* 0x000000000000894d */ /* 0x000fea0003800000 */
[----:B------:R-:W-:Y:S05]  /*8d50*/  BRA `(.L_x_132) ;  /* 0x0000000000087947 */ /* 0x000fea0003800000 */
.L_x_131:
[----:B------:R-:W-:-:S13]  /*8d60*/  FSETP.NEU.AND P0, PT, R49, RZ, PT ;  /* 0x000000ff3100720b */ /* 0x000fda0003f0d000 */
[----:B------:R-:W-:Y:S05]  /*8d70*/  @!P0 EXIT ;  /* 0x000000000000894d */ /* 0x000fea0003800000 */
.L_x_132:
[----:B------:R-:W-:Y:S05]  /*8d80*/  BSYNC.RECONVERGENT B0 ;  /* 0x0000000000007941 */ /* 0x000fea0003800200 */
.L_x_129:
[----:B------:R-:W-:Y:S01]  /*8d90*/  ULEA UR4, UR51, UR48, 0x3 ;  /* 0x0000003033047291 */ /* 0x000fe2000f8e18ff */
[----:B------:R-:W-:-:S04]  /*8da0*/  DEPBAR.LE SB0, 0x0 ;  /* 0x000080000000791a */ /* 0x000fc80000000000 */
[----:B------:R-:W-:-:S04]  /*8db0*/  UIADD3 UR4, UPT, UPT, UR4, 0x80, URZ ;  /* 0x0000008004047890 */ /* 0x000fc8000fffe0ff */
[----:B------:R-:W-:-:S09]  /*8dc0*/  UPRMT UR4, UR37, 0x654, UR4 ;  /* 0x0000065425047896 */ /* 0x000fd20008000004 */
[----:B------:R-:W-:Y:S01]  /*8dd0*/  SYNCS.ARRIVE.TRANS64.RED.A1T0 RZ, [UR4], RZ ;  /* 0x000000ffffff79a7 */ /* 0x000fe20008100404 */
[----:B------:R-:W-:Y:S05]  /*8de0*/  EXIT ;  /* 0x000000000000794d */ /* 0x000fea0003800000 */
.L_x_19:
[----:B--2---:R2:W1:Y:S02]  /*8df0*/  SYNCS.PHASECHK.TRANS64.TRYWAIT P0, [R2+URZ+0x120], R3 ;  /* 0x00012003020075a7 */ /* 0x00446400080011ff */
[----:B-1----:R-:W-:Y:S05]  /*8e00*/  @!P0 NANOSLEEP.SYNCS 0x989680 ;  /* 0x009896800000895d */ /* 0x002fea0003900000 */
[----:B------:R-:W1:Y:S02]  /*8e10*/  @!P0 SYNCS.PHASECHK.TRANS64 P0, [R2+URZ+0x120], R3 ;  /* 0x00012003020085a7 */ /* 0x000e6400080010ff */
[----:B-1----:R-:W-:Y:S05]  /*8e20*/  @!P0 BRA `(.L_x_19) ;  /* 0xfffffffc00f08947 */ /* 0x002fea000383ffff */
[----:B------:R-:W-:Y:S05]  /*8e30*/  BRA `(.L_x_133) ;  /* 0xffffff8400f87947 */ /* 0x000fea000383ffff */
.L_x_22:
[----:B-1----:R-:W-:-:S07]  /*8e40*/  MOV R2, UR33 ;  /* 0x0000002100027c02 */ /* 0x002fce0008000f00 */
.L_x_134:
[----:B-1----:R1:W2:Y:S02]  /*8e50*/  SYNCS.PHASECHK.TRANS64.TRYWAIT P0, [R2+URZ+0x30], R4 ;  /* 0x00003004020075a7 */ /* 0x0022a400080011ff */
[----:B--2---:R-:W-:Y:S05]  /*8e60*/  @!P0 NANOSLEEP.SYNCS 0x989680 ;  /* 0x009896800000895d */ /* 0x004fea0003900000 */
[----:B------:R-:W2:Y:S02]  /*8e70*/  @!P0 SYNCS.PHASECHK.TRANS64 P0, [R2+URZ+0x30], R4 ;  /* 0x00003004020085a7 */ /* 0x000ea400080010ff */
[----:B--2---:R-:W-:Y:S05]  /*8e80*/  @!P0 BRA `(.L_x_134) ;  /* 0xfffffffc00f08947 */ /* 0x004fea000383ffff */
[----:B------:R-:W-:Y:S05]  /*8e90*/  BRA `(.L_x_21) ;  /* 0xffffff8800487947 */ /* 0x000fea000383ffff */
.L_x_28:
[----:B-1----:R-:W-:-:S07]  /*8ea0*/  MOV R2, UR17 ;  /* 0x0000001100027c02 */ /* 0x002fce0008000f00 */
.L_x_135:
[----:B-1----:R1:W2:Y:S02]  /*8eb0*/  SYNCS.PHASECHK.TRANS64.TRYWAIT P0, [R2+URZ+0x30], R4 ;  /* 0x00003004020075a7 */ /* 0x0022a400080011ff */
[----:B--2---:R-:W-:Y:S05]  /*8ec0*/  @!P0 NANOSLEEP.SYNCS 0x989680 ;  /* 0x009896800000895d */ /* 0x004fea0003900000 */
[----:B------:R-:W2:Y:S02]  /*8ed0*/  @!P0 SYNCS.PHASECHK.TRANS64 P0, [R2+URZ+0x30], R4 ;  /* 0x00003004020085a7 */ /* 0x000ea400080010ff */
[----:B--2---:R-:W-:Y:S05]  /*8ee0*/  @!P0 BRA `(.L_x_135) ;  /* 0xfffffffc00f08947 */ /* 0x004fea000383ffff */
[----:B------:R-:W-:Y:S05]  /*8ef0*/  BRA `(.L_x_27) ;  /* 0xffffff8800ec7947 */ /* 0x000fea000383ffff */
.L_x_32:
[----:B-1----:R1:W2:Y:S02]  /*8f00*/  SYNCS.PHASECHK.TRANS64.TRYWAIT P0, [R2+URZ+0xb0], R3 ;  /* 0x0000b003020075a7 */ /* 0x0022a400080011ff */
[----:B--2---:R-:W-:Y:S05]  /*8f10*/  @!P0 NANOSLEEP.SYNCS 0x989680 ;  /* 0x009896800000895d */ /* 0x004fea0003900000 */
[----:B------:R-:W2:Y:S02]  /*8f20*/  @!P0 SYNCS.PHASECHK.TRANS64 P0, [R2+URZ+0xb0], R3 ;  /* 0x0000b003020085a7 */ /* 0x000ea400080010ff */
[----:B--2---:R-:W-:Y:S05]  /*8f30*/  @!P0 BRA `(.L_x_32) ;  /* 0xfffffffc00f08947 */ /* 0x004fea000383ffff */
[----:B------:R-:W-:Y:S05]  /*8f40*/  BRA `(.L_x_136) ;  /* 0xffffff8c00787947 */ /* 0x000fea000383ffff */
.L_x_36:
[----:B----4-:R-:W-:-:S07]  /*8f50*/  MOV R0, UR5 ;  /* 0x0000000500007c02 */ /* 0x010fce0008000f00 */
.L_x_137:
[----:B-1----:R1:W2:Y:S02]  /*8f60*/  SYNCS.PHASECHK.TRANS64.TRYWAIT P0, [R0+URZ], R2 ;  /* 0x00000002000075a7 */ /* 0x0022a400080011ff */
[----:B--2---:R-:W-:Y:S05]  /*8f70*/  @!P0 NANOSLEEP.SYNCS 0x989680 ;  /* 0x009896800000895d */ /* 0x004fea0003900000 */
[----:B------:R-:W2:Y:S02]  /*8f80*/  @!P0 SYNCS.PHASECHK.TRANS64 P0, [R0+URZ], R2 ;  /* 0x00000002000085a7 */ /* 0x000ea400080010ff */
[----:B--2---:R-:W-:Y:S05]  /*8f90*/  @!P0 BRA `(.L_x_137) ;  /* 0xfffffffc00f08947 */ /* 0x004fea000383ffff */
[----:B------:R-:W-:Y:S05]  /*8fa0*/  BRA `(.L_x_138) ;  /* 0xffffff9000e87947 */ /* 0x000fea000383ffff */
.L_x_37:
[----:B----4-:R-:W-:-:S07]  /*8fb0*/  MOV R0, UR5 ;  /* 0x0000000500007c02 */ /* 0x010fce0008000f00 */
.L_x_139:
[----:B-1----:R1:W2:Y:S02]  /*8fc0*/  SYNCS.PHASECHK.TRANS64.TRYWAIT P0, [R0+URZ], R3 ;  /* 0x00000003000075a7 */ /* 0x0022a400080011ff */
[----:B--2---:R-:W-:Y:S05]  /*8fd0*/  @!P0 NANOSLEEP.SYNCS 0x989680 ;  /* 0x009896800000895d */ /* 0x004fea0003900000 */
[----:B------:R-:W2:Y:S02]  /*8fe0*/  @!P0 SYNCS.PHASECHK.TRANS64 P0, [R0+URZ], R3 ;  /* 0x00000003000085a7 */ /* 0x000ea400080010ff */
[----:B--2---:R-:W-:Y:S05]  /*8ff0*/  @!P0 BRA `(.L_x_139) ;  /* 0xfffffffc00f08947 */ /* 0x004fea000383ffff */
[----:B------:R-:W-:Y:S05]  /*9000*/  BRA `(.L_x_140) ;  /* 0xffffff9000f47947 */ /* 0x000fea000383ffff */
.L_x_38:
[----:B----4-:R-:W-:-:S07]  /*9010*/  MOV R0, UR5 ;  /* 0x0000000500007c02 */ /* 0x010fce0008000f00 */
.L_x_141:
[----:B-1----:R1:W2:Y:S02]  /*9020*/  SYNCS.PHASECHK.TRANS64.TRYWAIT P0, [R0+URZ], R3 ;  /* 0x00000003000075a7 */ /* 0x0022a400080011ff */
[----:B--2---:R-:W-:Y:S05]  /*9030*/  @!P0 NANOSLEEP.SYNCS 0x989680 ;  /* 0x009896800000895d */ /* 0x004fea0003900000 */
[----:B------:R-:W2:Y:S02]  /*9040*/  @!P0 SYNCS.PHASECHK.TRANS64 P0, [R0+URZ], R3 ;  /* 0x00000003000085a7 */ /* 0x000ea400080010ff */
[----:B--2---:R-:W-:Y:S05]  /*9050*/  @!P0 BRA `(.L_x_141) ;  /* 0xfffffffc00f08947 */ /* 0x004fea000383ffff */
[----:B------:R-:W-:Y:S05]  /*9060*/  BRA `(.L_x_142) ;  /* 0xffffff9400007947 */ /* 0x000fea000383ffff */
.L_x_39:
[----:B----4-:R-:W-:-:S07]  /*9070*/  MOV R0, UR5 ;  /* 0x0000000500007c02 */ /* 0x010fce0008000f00 */
.L_x_143:
[----:B-1----:R1:W2:Y:S02]  /*9080*/  SYNCS.PHASECHK.TRANS64.TRYWAIT P0, [R0+URZ], R3 ;  /* 0x00000003000075a7 */ /* 0x0022a400080011ff */
[----:B--2---:R-:W-:Y:S05]  /*9090*/  @!P0 NANOSLEEP.SYNCS 0x989680 ;  /* 0x009896800000895d */ /* 0x004fea0003900000 */
[----:B------:R-:W2:Y:S02]  /*90a0*/  @!P0 SYNCS.PHASECHK.TRANS64 P0, [R0+URZ], R3 ;  /* 0x00000003000085a7 */ /* 0x000ea400080010ff */
[----:B--2---:R-:W-:Y:S05]  /*90b0*/  @!P0 BRA `(.L_x_143) ;  /* 0xfffffffc00f08947 */ /* 0x004fea000383ffff */
[----:B------:R-:W-:Y:S05]  /*90c0*/  BRA `(.L_x_144) ;  /* 0xffffff94000c7947 */ /* 0x000fea000383ffff */
.L_x_40:
[----:B----4-:R-:W-:-:S07]  /*90d0*/  MOV R0, UR5 ;  /* 0x0000000500007c02 */ /* 0x010fce0008000f00 */
.L_x_145:
[----:B-1----:R1:W2:Y:S02]  /*90e0*/  SYNCS.PHASECHK.TRANS64.TRYWAIT P0, [R0+URZ], R3 ;  /* 0x00000003000075a7 */ /* 0x0022a400080011ff */
[----:B--2---:R-:W-:Y:S05]  /*90f0*/  @!P0 NANOSLEEP.SYNCS 0x989680 ;  /* 0x009896800000895d */ /* 0x004fea0003900000 */
[----:B------:R-:W2:Y:S02]  /*9100*/  @!P0 SYNCS.PHASECHK.TRANS64 P0, [R0+URZ], R3 ;  /* 0x00000003000085a7 */ /* 0x000ea400080010ff */
[----:B--2---:R-:W-:Y:S05]  /*9110*/  @!P0 BRA `(.L_x_145) ;  /* 0xfffffffc00f08947 */ /* 0x004fea000383ffff */
[----:B------:R-:W-:Y:S05]  /*9120*/  BRA `(.L_x_146) ;  /* 0xffffff9400187947 */ /* 0x000fea000383ffff */
.L_x_43:
[----:B-1----:R1:W2:Y:S02]  /*9130*/  SYNCS.PHASECHK.TRANS64.TRYWAIT P0, [R0+URZ+0x110], R4 ;  /* 0x00011004000075a7 */ /* 0x0022a400080011ff */
[----:B--2---:R-:W-:Y:S05]  /*9140*/  @!P0 NANOSLEEP.SYNCS 0x989680 ;  /* 0x009896800000895d */ /* 0x004fea0003900000 */
[----:B------:R-:W2:Y:S02]  /*9150*/  @!P0 SYNCS.PHASECHK.TRANS64 P0, [R0+URZ+0x110], R4 ;  /* 0x00011004000085a7 */ /* 0x000ea400080010ff */
[----:B--2---:R-:W-:Y:S05]  /*9160*/  @!P0 BRA `(.L_x_43) ;  /* 0xfffffffc00f08947 */ /* 0x004fea000383ffff */
[----:B------:R-:W-:Y:S05]  /*9170*/  BRA `(.L_x_147) ;  /* 0xffffff9400747947 */ /* 0x000fea000383ffff */
.L_x_44:
[----:B------:R-:W-:-:S07]  /*9180*/  MOV R0, UR5 ;  /* 0x0000000500007c02 */ /* 0x000fce0008000f00 */
.L_x_148:
[----:B-1----:R1:W2:Y:S02]  /*9190*/  SYNCS.PHASECHK.TRANS64.TRYWAIT P0, [R0+URZ+0xc0], R5 ;  /* 0x0000c005000075a7 */ /* 0x0022a400080011ff */
[----:B--2---:R-:W-:Y:S05]  /*91a0*/  @!P0 NANOSLEEP.SYNCS 0x989680 ;  /* 0x009896800000895d */ /* 0x004fea0003900000 */
[----:B------:R-:W2:Y:S02]  /*91b0*/  @!P0 SYNCS.PHASECHK.TRANS64 P0, [R0+URZ+0xc0], R5 ;  /* 0x0000c005000085a7 */ /* 0x000ea400080010ff */
[----:B--2---:R-:W-:Y:S05]  /*91c0*/  @!P0 BRA `(.L_x_148) ;  /* 0xfffffffc00f08947 */ /* 0x004fea000383ffff */
[----:B------:R-:W-:Y:S05]  /*91d0*/  BRA `(.L_x_149) ;  /* 0xffffff9400847947 */ /* 0x000fea000383ffff */
.L_x_45:
[----:B-1----:R1:W2:Y:S02]  /*91e0*/  SYNCS.PHASECHK.TRANS64.TRYWAIT P1, [R0+URZ+0xb0], R4 ;  /* 0x0000b004000075a7 */ /* 0x0022a400080211ff */
[----:B--2---:R-:W-:Y:S05]  /*91f0*/  @!P1 NANOSLEEP.SYNCS 0x989680 ;  /* 0x009896800000995d */ /* 0x004fea0003900000 */
[----:B------:R-:W2:Y:S02]  /*9200*/  @!P1 SYNCS.PHASECHK.TRANS64 P1, [R0+URZ+0xb0], R4 ;  /* 0x0000b004000095a7 */ /* 0x000ea400080210ff */
[----:B--2---:R-:W-:Y:S05]  /*9210*/  @!P1 BRA `(.L_x_45) ;  /* 0xfffffffc00f09947 */ /* 0x004fea000383ffff */
[----:B------:R-:W-:Y:S05]  /*9220*/  BRA `(.L_x_150) ;  /* 0xffffff9400b47947 */ /* 0x000fea000383ffff */
.L_x_48:
[----:B------:R-:W-:-:S07]  /*9230*/  MOV R0, UR5 ;  /* 0x0000000500007c02 */ /* 0x000fce0008000f00 */
.L_x_151:
[----:B-1----:R1:W2:Y:S02]  /*9240*/  SYNCS.PHASECHK.TRANS64.TRYWAIT P0, [R0+URZ+0xc0], R2 ;  /* 0x0000c002000075a7 */ /* 0x0022a400080011ff */
[----:B--2---:R-:W-:Y:S05]  /*9250*/  @!P0 NANOSLEEP.SYNCS 0x989680 ;  /* 0x009896800000895d */ /* 0x004fea0003900000 */
[----:B------:R-:W2:Y:S02]  /*9260*/  @!P0 SYNCS.PHASECHK.TRANS64 P0, [R0+URZ+0xc0], R2 ;  /* 0x0000c002000085a7 */ /* 0x000ea400080010ff */
[----:B--2---:R-:W-:Y:S05]  /*9270*/  @!P0 BRA `(.L_x_151) ;  /* 0xfffffffc00f08947 */ /* 0x004fea000383ffff */
[----:B------:R-:W-:Y:S05]  /*9280*/  BRA `(.L_x_47) ;  /* 0xffffff9800087947 */ /* 0x000fea000383ffff */
.L_x_55:
[----:B-1----:R1:W2:Y:S02]  /*9290*/  SYNCS.PHASECHK.TRANS64.TRYWAIT P1, [R0+URZ+0xb0], R2 ;  /* 0x0000b002000075a7 */ /* 0x0022a400080211ff */
[----:B--2---:R-:W-:Y:S05]  /*92a0*/  @!P1 NANOSLEEP.SYNCS 0x989680 ;  /* 0x009896800000995d */ /* 0x004fea0003900000 */
[----:B------:R-:W2:Y:S02]  /*92b0*/  @!P1 SYNCS.PHASECHK.TRANS64 P1, [R0+URZ+0xb0], R2 ;  /* 0x0000b002000095a7 */ /* 0x000ea400080210ff */
[----:B--2---:R-:W-:Y:S05]  /*92c0*/  @!P1 BRA `(.L_x_55) ;  /* 0xfffffffc00f09947 */ /* 0x004fea000383ffff */
[----:B------:R-:W-:Y:S05]  /*92d0*/  BRA `(.L_x_152) ;  /* 0xffffff9c00787947 */ /* 0x000fea000383ffff */
.L_x_56:
[----:B------:R-:W-:-:S07]  /*92e0*/  MOV R2, UR7 ;  /* 0x0000000700027c02 */ /* 0x000fce0008000f00 */
.L_x_153:
[----:B-1----:R1:W2:Y:S02]  /*92f0*/  SYNCS.PHASECHK.TRANS64.TRYWAIT P0, [R2+URZ+0xf0], R0 ;  /* 0x0000f000020075a7 */ /* 0x0022a400080011ff */
[----:B--2---:R-:W-:Y:S05]  /*9300*/  @!P0 NANOSLEEP.SYNCS 0x989680 ;  /* 0x009896800000895d */ /* 0x004fea0003900000 */
[----:B------:R-:W2:Y:S02]  /*9310*/  @!P0 SYNCS.PHASECHK.TRANS64 P0, [R2+URZ+0xf0], R0 ;  /* 0x0000f000020085a7 */ /* 0x000ea400080010ff */
[----:B--2---:R-:W-:Y:S05]  /*9320*/  @!P0 BRA `(.L_x_153) ;  /* 0xfffffffc00f08947 */ /* 0x004fea000383ffff */
[----:B------:R-:W-:Y:S05]  /*9330*/  BRA `(.L_x_154) ;  /* 0xffffff9c00b07947 */ /* 0x000fea000383ffff */
.L_x_59:
[----:B------:R-:W-:Y:S07]  /*9340*/  MOV R0, UR6 ;  /* 0x0000000600007c02 */ /* 0x000fee0008000f00 */
.L_x_155:
[----:B-1----:R1:W2:Y:S02]  /*9350*/  SYNCS.PHASECHK.TRANS64.TRYWAIT P0, [R0+URZ], R2 ;  /* 0x00000002000075a7 */ /* 0x0022a400080011ff */
[----:B--2---:R-:W-:Y:S05]  /*9360*/  @!P0 NANOSLEEP.SYNCS 0x989680 ;  /* 0x009896800000895d */ /* 0x004fea0003900000 */
[----:B------:R-:W2:Y:S02]  /*9370*/  @!P0 SYNCS.PHASECHK.TRANS64 P0, [R0+URZ], R2 ;  /* 0x00000002000085a7 */ /* 0x000ea400080010ff */
[----:B--2---:R-:W-:Y:S05]  /*9380*/  @!P0 BRA `(.L_x_155) ;  /* 0xfffffffc00f08947 */ /* 0x004fea000383ffff */
[----:B------:R-:W-:Y:S05]  /*9390*/  BRA `(.L_x_58) ;  /* 0xffffff9c00cc7947 */ /* 0x000fea000383ffff */
.L_x_62:
[----:B------:R-:W-:-:S07]  /*93a0*/  MOV R0, UR6 ;  /* 0x0000000600007c02 */ /* 0x000fce0008000f00 */
.L_x_156:
[----:B--2---:R2:W4:Y:S02]  /*93b0*/  SYNCS.PHASECHK.TRANS64.TRYWAIT P0, [R0+URZ], R2 ;  /* 0x00000002000075a7 */ /* 0x00452400080011ff */
[----:B----4-:R-:W-:Y:S05]  /*93c0*/  @!P0 NANOSLEEP.SYNCS 0x989680 ;  /* 0x009896800000895d */ /* 0x010fea0003900000 */
[----:B------:R-:W4:Y:S02]  /*93d0*/  @!P0 SYNCS.PHASECHK.TRANS64 P0, [R0+URZ], R2 ;  /* 0x00000002000085a7 */ /* 0x000f2400080010ff */
[----:B----4-:R-:W-:Y:S05]  /*93e0*/  @!P0 BRA `(.L_x_156) ;  /* 0xfffffffc00f08947 */ /* 0x010fea000383ffff */
[----:B------:R-:W-:Y:S05]  /*93f0*/  BRA `(.L_x_157) ;  /* 0xffffffa000a87947 */ /* 0x000fea000383ffff */
.L_x_63:
[----:B------:R-:W-:-:S07]  /*9400*/  MOV R0, UR6 ;  /* 0x0000000600007c02 */ /* 0x000fce0008000f00 */
.L_x_158:
[----:B-1----:R1:W2:Y:S02]  /*9410*/  SYNCS.PHASECHK.TRANS64.TRYWAIT P0, [R0+URZ], R3 ;  /* 0x00000003000075a7 */ /* 0x0022a400080011ff */
[----:B--2---:R-:W-:Y:S05]  /*9420*/  @!P0 NANOSLEEP.SYNCS 0x989680 ;  /* 0x009896800000895d */ /* 0x004fea0003900000 */
[----:B------:R-:W2:Y:S02]  /*9430*/  @!P0 SYNCS.PHASECHK.TRANS64 P0, [R0+URZ], R3 ;  /* 0x00000003000085a7 */ /* 0x000ea400080010ff */
[----:B--2---:R-:W-:Y:S05]  /*9440*/  @!P0 BRA `(.L_x_158) ;  /* 0xfffffffc00f08947 */ /* 0x004fea000383ffff */
[----:B------:R-:W-:Y:S05]  /*9450*/  BRA `(.L_x_159) ;  /* 0xffffffa000b47947 */ /* 0x000fea000383ffff */
.L_x_64:
[----:B------:R-:W-:-:S07]  /*9460*/  MOV R0, UR6 ;  /* 0x0000000600007c02 */ /* 0x000fce0008000f00 */
.L_x_160:
[----:B-1----:R1:W2:Y:S02]  /*9470*/  SYNCS.PHASECHK.TRANS64.TRYWAIT P0, [R0+URZ], R3 ;  /* 0x00000003000075a7 */ /* 0x0022a400080011ff */
[----:B--2---:R-:W-:Y:S05]  /*9480*/  @!P0 NANOSLEEP.SYNCS 0x989680 ;  /* 0x009896800000895d */ /* 0x004fea0003900000 */
[----:B------:R-:W2:Y:S02]  /*9490*/  @!P0 SYNCS.PHASECHK.TRANS64 P0, [R0+URZ], R3 ;  /* 0x00000003000085a7 */ /* 0x000ea400080010ff */
[----:B--2---:R-:W-:Y:S05]  /*94a0*/  @!P0 BRA `(.L_x_160) ;  /* 0xfffffffc00f08947 */ /* 0x004fea000383ffff */
[----:B------:R-:W-:Y:S05]  /*94b0*/  BRA `(.L_x_161) ;  /* 0xffffffa000c07947 */ /* 0x000fea000383ffff */
.L_x_65:
[----:B-1----:R-:W-:-:S07]  /*94c0*/  MOV R0, UR7 ;  /* 0x0000000700007c02 */ /* 0x002fce0008000f00 */
.L_x_162:
[----:B-1----:R1:W2:Y:S02]  /*94d0*/  SYNCS.PHASECHK.TRANS64.TRYWAIT P0, [R0+URZ], R2 ;  /* 0x00000002000075a7 */ /* 0x0022a400080011ff */
[----:B--2---:R-:W-:Y:S05]  /*94e0*/  @!P0 NANOSLEEP.SYNCS 0x989680 ;  /* 0x009896800000895d */ /* 0x004fea0003900000 */
[----:B------:R-:W2:Y:S02]  /*94f0*/  @!P0 SYNCS.PHASECHK.TRANS64 P0, [R0+URZ], R2 ;  /* 0x00000002000085a7 */ /* 0x000ea400080010ff */
[----:B--2---:R-:W-:Y:S05]  /*9500*/  @!P0 BRA `(.L_x_162) ;  /* 0xfffffffc00f08947 */ /* 0x004fea000383ffff */
[----:B------:R-:W-:Y:S05]  /*9510*/  BRA `(.L_x_163) ;  /* 0xffffffa000cc7947 */ /* 0x000fea000383ffff */
.L_x_70:
[----:B--2---:R2:W3:Y:S02]  /*9520*/  SYNCS.PHASECHK.TRANS64.TRYWAIT P0, [R0+URZ+0xb0], R2 ;  /* 0x0000b002000075a7 */ /* 0x0044e400080011ff */
[----:B---3--:R-:W-:Y:S05]  /*9530*/  @!P0 NANOSLEEP.SYNCS 0x989680 ;  /* 0x009896800000895d */ /* 0x008fea0003900000 */
[----:B------:R-:W3:Y:S02]  /*9540*/  @!P0 SYNCS.PHASECHK.TRANS64 P0, [R0+URZ+0xb0], R2 ;  /* 0x0000b002000085a7 */ /* 0x000ee400080010ff */
[----:B---3--:R-:W-:Y:S05]  /*9550*/  @!P0 BRA `(.L_x_70) ;  /* 0xfffffffc00f08947 */ /* 0x008fea000383ffff */
[----:B------:R-:W-:Y:S05]  /*9560*/  BRA `(.L_x_164) ;  /* 0xffffffa400d87947 */ /* 0x000fea000383ffff */
.L_x_73:
[----:B------:R-:W-:Y:S07]  /*9570*/  MOV R0, UR7 ;  /* 0x0000000700007c02 */ /* 0x000fee0008000f00 */
.L_x_165:
[----:B--2---:R2:W3:Y:S02]  /*9580*/  SYNCS.PHASECHK.TRANS64.TRYWAIT P0, [R0+URZ+0xa8], R2 ;  /* 0x0000a802000075a7 */ /* 0x0044e400080011ff */
[----:B---3--:R-:W-:Y:S05]  /*9590*/  @!P0 NANOSLEEP.SYNCS 0x989680 ;  /* 0x009896800000895d */ /* 0x008fea0003900000 */
[----:B------:R-:W3:Y:S02]  /*95a0*/  @!P0 SYNCS.PHASECHK.TRANS64 P0, [R0+URZ+0xa8], R2 ;  /* 0x0000a802000085a7 */ /* 0x000ee400080010ff */
[----:B---3--:R-:W-:Y:S05]  /*95b0*/  @!P0 BRA `(.L_x_165) ;  /* 0xfffffffc00f08947 */ /* 0x008fea000383ffff */
[----:B------:R-:W-:Y:S05]  /*95c0*/  BRA `(.L_x_72) ;  /* 0xffffffa800b87947 */ /* 0x000fea000383ffff */
.L_x_76:
[----:B------:R-:W-:Y:S07]  /*95d0*/  MOV R0, UR7 ;  /* 0x0000000700007c02 */ /* 0x000fee0008000f00 */
.L_x_166:
[----:B-1----:R1:W2:Y:S02]  /*95e0*/  SYNCS.PHASECHK.TRANS64.TRYWAIT P0, [R0+URZ+0x80], R14 ;  /* 0x0000800e000075a7 */ /* 0x0022a400080011ff */
[----:B--2---:R-:W-:Y:S05]  /*95f0*/  @!P0 NANOSLEEP.SYNCS 0x989680 ;  /* 0x009896800000895d */ /* 0x004fea0003900000 */
[----:B------:R-:W2:Y:S02]  /*9600*/  @!P0 SYNCS.PHASECHK.TRANS64 P0, [R0+URZ+0x80], R14 ;  /* 0x0000800e000085a7 */ /* 0x000ea400080010ff */
[----:B--2---:R-:W-:Y:S05]  /*9610*/  @!P0 BRA `(.L_x_166) ;  /* 0xfffffffc00f08947 */ /* 0x004fea000383ffff */
[----:B------:R-:W-:Y:S05]  /*9620*/  BRA `(.L_x_167) ;  /* 0xffffffac00307947 */ /* 0x000fea000383ffff */
.L_x_77:
[----:B------:R-:W-:Y:S07]  /*9630*/  MOV R0, UR7 ;  /* 0x0000000700007c02 */ /* 0x000fee0008000f00 */
.L_x_168:
[----:B-1----:R1:W2:Y:S02]  /*9640*/  SYNCS.PHASECHK.TRANS64.TRYWAIT P0, [R0+URZ+0x88], R14 ;  /* 0x0000880e000075a7 */ /* 0x0022a400080011ff */
[----:B--2---:R-:W-:Y:S05]  /*9650*/  @!P0 NANOSLEEP.SYNCS 0x989680 ;  /* 0x009896800000895d */ /* 0x004fea0003900000 */
[----:B------:R-:W2:Y:S02]  /*9660*/  @!P0 SYNCS.PHASECHK.TRANS64 P0, [R0+URZ+0x88], R14 ;  /* 0x0000880e000085a7 */ /* 0x000ea400080010ff */
[----:B--2---:R-:W-:Y:S05]  /*9670*/  @!P0 BRA `(.L_x_168) ;  /* 0xfffffffc00f08947 */ /* 0x004fea000383ffff */
[----:B------:R-:W-:Y:S05]  /*9680*/  BRA `(.L_x_169) ;  /* 0xffffffac00687947 */ /* 0x000fea000383ffff */
.L_x_78:
[----:B------:R-:W-:Y:S07]  /*9690*/  MOV R0, UR7 ;  /* 0x0000000700007c02 */ /* 0x000fee0008000f00 */
.L_x_170:
[----:B-1----:R1:W2:Y:S02]  /*96a0*/  SYNCS.PHASECHK.TRANS64.TRYWAIT P0, [R0+URZ+0x90], R14 ;  /* 0x0000900e000075a7 */ /* 0x0022a400080011ff */
[----:B--2---:R-:W-:Y:S05]  /*96b0*/  @!P0 NANOSLEEP.SYNCS 0x989680 ;  /* 0x009896800000895d */ /* 0x004fea0003900000 */
[----:B------:R-:W2:Y:S02]  /*96c0*/  @!P0 SYNCS.PHASECHK.TRANS64 P0, [R0+URZ+0x90], R14 ;  /* 0x0000900e000085a7 */ /* 0x000ea400080010ff */
[----:B--2---:R-:W-:Y:S05]  /*96d0*/  @!P0 BRA `(.L_x_170) ;  /* 0xfffffffc00f08947 */ /* 0x004fea000383ffff */
[----:B------:R-:W-:Y:S05]  /*96e0*/  BRA `(.L_x_171) ;  /* 0xffffffac00ac7947 */ /* 0x000fea000383ffff */
.L_x_79:
[----:B------:R-:W-:Y:S07]  /*96f0*/  MOV R0, UR7 ;  /* 0x0000000700007c02 */ /* 0x000fee0008000f00 */
.L_x_172:
[----:B-1----:R1:W2:Y:S02]  /*9700*/  SYNCS.PHASECHK.TRANS64.TRYWAIT P0, [R0+URZ+0x98], R14 ;  /* 0x0000980e000075a7 */ /* 0x0022a400080011ff */
[----:B--2---:R-:W-:Y:S05]  /*9710*/  @!P0 NANOSLEEP.SYNCS 0x989680 ;  /* 0x009896800000895d */ /* 0x004fea0003900000 */
[----:B------:R-:W2:Y:S02]  /*9720*/  @!P0 SYNCS.PHASECHK.TRANS64 P0, [R0+URZ+0x98], R14 ;  /* 0x0000980e000085a7 */ /* 0x000ea400080010ff */
[----:B--2---:R-:W-:Y:S05]  /*9730*/  @!P0 BRA `(.L_x_172) ;  /* 0xfffffffc00f08947 */ /* 0x004fea000383ffff */
[----:B------:R-:W-:Y:S05]  /*9740*/  BRA `(.L_x_173) ;  /* 0xffffffb000307947 */ /* 0x000fea000383ffff */
.L_x_81:
[----:B------:R-:W-:-:S07]  /*9750*/  MOV R0, UR7 ;  /* 0x0000000700007c02 */ /* 0x000fce0008000f00 */
.L_x_174:
[----:B-1----:R1:W3:Y:S02]  /*9760*/  SYNCS.PHASECHK.TRANS64.TRYWAIT P0, [R0+URZ+0x80], R2 ;  /* 0x00008002000075a7 */ /* 0x0022e400080011ff */
[----:B---3--:R-:W-:Y:S05]  /*9770*/  @!P0 NANOSLEEP.SYNCS 0x989680 ;  /* 0x009896800000895d */ /* 0x008fea0003900000 */
[----:B------:R-:W3:Y:S02]  /*9780*/  @!P0 SYNCS.PHASECHK.TRANS64 P0, [R0+URZ+0x80], R2 ;  /* 0x00008002000085a7 */ /* 0x000ee400080010ff */
[----:B---3--:R-:W-:Y:S05]  /*9790*/  @!P0 BRA `(.L_x_174) ;  /* 0xfffffffc00f08947 */ /* 0x008fea000383ffff */
[----:B------:R-:W-:Y:S05]  /*97a0*/  BRA `(.L_x_175) ;  /* 0xffffffb000a07947 */ /* 0x000fea000383ffff */
.L_x_82:
[----:B-1----:R-:W-:-:S07]  /*97b0*/  MOV R0, UR7 ;  /* 0x0000000700007c02 */ /* 0x002fce0008000f00 */
.L_x_176:
[----:B-1----:R1:W3:Y:S02]  /*97c0*/  SYNCS.PHASECHK.TRANS64.TRYWAIT P0, [R0+URZ+0x88], R2 ;  /* 0x00008802000075a7 */ /* 0x0022e400080011ff */
[----:B---3--:R-:W-:Y:S05]  /*97d0*/  @!P0 NANOSLEEP.SYNCS 0x989680 ;  /* 0x009896800000895d */ /* 0x008fea0003900000 */
[----:B------:R-:W3:Y:S02]  /*97e0*/  @!P0 SYNCS.PHASECHK.TRANS64 P0, [R0+URZ+0x88], R2 ;  /* 0x00008802000085a7 */ /* 0x000ee400080010ff */
[----:B---3--:R-:W-:Y:S05]  /*97f0*/  @!P0 BRA `(.L_x_176) ;  /* 0xfffffffc00f08947 */ /* 0x008fea000383ffff */
[----:B------:R-:W-:Y:S05]  /*9800*/  BRA `(.L_x_177) ;  /* 0xffffffb000907947 */ /* 0x000fea000383ffff */
.L_x_83:
[----:B-1----:R-:W-:-:S07]  /*9810*/  MOV R0, UR7 ;  /* 0x0000000700007c02 */ /* 0x002fce0008000f00 */
.L_x_178:
[----:B-1----:R1:W3:Y:S02]  /*9820*/  SYNCS.PHASECHK.TRANS64.TRYWAIT P0, [R0+URZ+0x90], R2 ;  /* 0x00009002000075a7 */ /* 0x0022e400080011ff */
[----:B---3--:R-:W-:Y:S05]  /*9830*/  @!P0 NANOSLEEP.SYNCS 0x989680 ;  /* 0x009896800000895d */ /* 0x008fea0003900000 */
[----:B------:R-:W3:Y:S02]  /*9840*/  @!P0 SYNCS.PHASECHK.TRANS64 P0, [R0+URZ+0x90], R2 ;  /* 0x00009002000085a7 */ /* 0x000ee400080010ff */
[----:B---3--:R-:W-:Y:S05]  /*9850*/  @!P0 BRA `(.L_x_178) ;  /* 0xfffffffc00f08947 */ /* 0x008fea000383ffff */
[----:B------:R-:W-:Y:S05]  /*9860*/  BRA `(.L_x_179) ;  /* 0xffffffb000807947 */ /* 0x000fea000383ffff */
.L_x_85:
[----:B--2---:R2:W4:Y:S02]  /*9870*/  SYNCS.PHASECHK.TRANS64.TRYWAIT P0, [R0+URZ+0xb0], R2 ;  /* 0x0000b002000075a7 */ /* 0x00452400080011ff */
[----:B----4-:R-:W-:Y:S05]  /*9880*/  @!P0 NANOSLEEP.SYNCS 0x989680 ;  /* 0x009896800000895d */ /* 0x010fea0003900000 */
[----:B------:R-:W4:Y:S02]  /*9890*/  @!P0 SYNCS.PHASECHK.TRANS64 P0, [R0+URZ+0xb0], R2 ;  /* 0x0000b002000085a7 */ /* 0x000f2400080010ff */
[----:B----4-:R-:W-:Y:S05]  /*98a0*/  @!P0 BRA `(.L_x_85) ;  /* 0xfffffffc00f08947 */ /* 0x010fea000383ffff */
[----:B------:R-:W-:Y:S05]  /*98b0*/  BRA `(.L_x_180) ;  /* 0xffffffb400487947 */ /* 0x000fea000383ffff */
.L_x_96:
[----:B-1----:R-:W-:Y:S04]  /*98c0*/  MOV R2, UR48 ;  /* 0x0000003000027c02 */ /* 0x002fe80008000f00 */
[----:B------:R1:W3:Y:S03]  /*98d0*/  SYNCS.PHASECHK.TRANS64.TRYWAIT P1, [R2+URZ+0x60], R3 ;  /* 0x00006003020075a7 */ /* 0x0002e600080211ff */
[----:B---3--:R-:W-:Y:S05]  /*98e0*/  @!P1 NANOSLEEP.SYNCS 0x989680 ;  /* 0x009896800000995d */ /* 0x008fea0003900000 */
[----:B------:R-:W3:Y:S02]  /*98f0*/  @!P1 SYNCS.PHASECHK.TRANS64 P1, [R2+URZ+0x60], R3 ;  /* 0x00006003020095a7 */ /* 0x000ee400080210ff */
[----:B---3--:R-:W-:Y:S05]  /*9900*/  @!P1 BRA `(.L_x_96) ;  /* 0xfffffffc00ec9947 */ /* 0x008fea000383ffff */
[----:B------:R-:W-:Y:S05]  /*9910*/  BRA `(.L_x_95) ;  /* 0xffffffc000547947 */ /* 0x000fea000383ffff */
.L_x_98:
[----:B-1----:R1:W4:Y:S02]  /*9920*/  SYNCS.PHASECHK.TRANS64.TRYWAIT P0, [R64+URZ+0xd0], R0 ;  /* 0x0000d000400075a7 */ /* 0x00232400080011ff */
[----:B----4-:R-:W-:Y:S05]  /*9930*/  @!P0 NANOSLEEP.SYNCS 0x989680 ;  /* 0x009896800000895d */ /* 0x010fea0003900000 */
[----:B------:R-:W4:Y:S02]  /*9940*/  @!P0 SYNCS.PHASECHK.TRANS64 P0, [R64+URZ+0xd0], R0 ;  /* 0x0000d000400085a7 */ /* 0x000f2400080010ff */
[----:B----4-:R-:W-:Y:S05]  /*9950*/  @!P0 BRA `(.L_x_98) ;  /* 0xfffffffc00f08947 */ /* 0x010fea000383ffff */
[----:B------:R-:W-:Y:S05]  /*9960*/  BRA `(.L_x_97) ;  /* 0xffffffc0007c7947 */ /* 0x000fea000383ffff */
.L_x_107:
[----:B--2---:R2:W4:Y:S02]  /*9970*/  SYNCS.PHASECHK.TRANS64.TRYWAIT P0, [R2+URZ+0x60], R0 ;  /* 0x00006000020075a7 */ /* 0x00452400080011ff */
[----:B----4-:R-:W-:Y:S05]  /*9980*/  @!P0 NANOSLEEP.SYNCS 0x989680 ;  /* 0x009896800000895d */ /* 0x010fea0003900000 */
[----:B------:R-:W4:Y:S02]  /*9990*/  @!P0 SYNCS.PHASECHK.TRANS64 P0, [R2+URZ+0x60], R0 ;  /* 0x00006000020085a7 */ /* 0x000f2400080010ff */
[----:B----4-:R-:W-:Y:S05]  /*99a0*/  @!P0 BRA `(.L_x_107) ;  /* 0xfffffffc00f08947 */ /* 0x010fea000383ffff */
[----:B------:R-:W-:Y:S05]  /*99b0*/  BRA `(.L_x_106) ;  /* 0xffffffcc00587947 */ /* 0x000fea000383ffff */
.L_x_115:
[----:B--2---:R2:W4:Y:S02]  /*99c0*/  SYNCS.PHASECHK.TRANS64.TRYWAIT P0, [R0+URZ+0x60], R6 ;  /* 0x00006006000075a7 */ /* 0x00452400080011ff */
[----:B----4-:R-:W-:Y:S05]  /*99d0*/  @!P0 NANOSLEEP.SYNCS 0x989680 ;  /* 0x009896800000895d */ /* 0x010fea0003900000 */
[----:B------:R-:W4:Y:S02]  /*99e0*/  @!P0 SYNCS.PHASECHK.TRANS64 P0, [R0+URZ+0x60], R6 ;  /* 0x00006006000085a7 */ /* 0x000f2400080010ff */
[----:B----4-:R-:W-:Y:S05]  /*99f0*/  @!P0 BRA `(.L_x_115) ;  /* 0xfffffffc00f08947 */ /* 0x010fea000383ffff */
[----:B------:R-:W-:Y:S05]  /*9a00*/  BRA `(.L_x_114) ;  /* 0xffffffd800587947 */ /* 0x000fea000383ffff */
.L_x_123:
[----:B--2---:R2:W4:Y:S02]  /*9a10*/  SYNCS.PHASECHK.TRANS64.TRYWAIT P0, [R0+URZ+0x60], R5 ;  /* 0x00006005000075a7 */ /* 0x00452400080011ff */
[----:B----4-:R-:W-:Y:S05]  /*9a20*/  @!P0 NANOSLEEP.SYNCS 0x989680 ;  /* 0x009896800000895d */ /* 0x010fea0003900000 */
[----:B------:R-:W4:Y:S02]  /*9a30*/  @!P0 SYNCS.PHASECHK.TRANS64 P0, [R0+URZ+0x60], R5 ;  /* 0x00006005000085a7 */ /* 0x000f2400080010ff */
[----:B----4-:R-:W-:Y:S05]  /*9a40*/  @!P0 BRA `(.L_x_123) ;  /* 0xfffffffc00f08947 */ /* 0x010fea000383ffff */
[----:B------:R-:W-:Y:S05]  /*9a50*/  BRA `(.L_x_122) ;  /* 0xffffffe400587947 */ /* 0x000fea000383ffff */
        .weak           $__internal_0_$__cuda_sm10x_tcgen05_guardrail_trap_col_being_dealloced_not_returned_by_alloc
        .type           $__internal_0_$__cuda_sm10x_tcgen05_guardrail_trap_col_being_dealloced_not_returned_by_alloc,@function
        .size           $__internal_0_$__cuda_sm10x_tcgen05_guardrail_trap_col_being_dealloced_not_returned_by_alloc,($__internal_1_$__cuda_sm10x_tcgen05_guardrail_trap_phase_invalid_during_alloc - $__internal_0_$__cuda_sm10x_tcgen05_guardrail_trap_col_being_dealloced_not_returned_by_alloc)
$__internal_0_$__cuda_sm10x_tcgen05_guardrail_trap_col_being_dealloced_not_returned_by_alloc:
[----:B------:R-:W-:Y:S05]  /*9a60*/  BPT.TRAP 0x1 ;  /* 0x000000040000795c */ /* 0x000fea0000300000 */
[----:B------:R-:W-:-:S04]  /*9a70*/  HFMA2 R3, -RZ, RZ, 0, 0 ;  /* 0x00000000ff037431 */ /* 0x000fc800000001ff */
[----:B------:R-:W-:Y:S05]  /*9a80*/  RET.REL.NODEC R2 `(_ZN7cutlass13device_kernelINS_4gemm6kernel13GemmUniversalIN4cute5tupleIJiiiiEEENS1_10collective13CollectiveMmaINS1_35MainloopSm100TmaUmmaWarpSpecializedILi6ELi2ELi4ENS5_IJNS4_1CILi1EEESB_SB_EEEEENS5_IJNSA_ILi128EEESE_NSA_ILi64EEEEEENS_10bfloat16_tENS5_IJlSB_lEEESH_SI_NS4_8TiledMMAINS4_8MMA_AtomIJNS4_20SM100_MMA_F16BF16_SSISH_SH_fLi128ELi128ELNS4_4UMMA5MajorE0ELSN_0ELNSM_7ScaleInE0ELSO_0EEEEEENS4_6LayoutISC_NS5_IJNSA_ILi0EEESS_SS_EEEEENS5_IJNS4_10UnderscoreESV_SV_EEEEENS4_13SM90_TMA_LOADENS4_14ComposedLayoutINS4_7SwizzleILi3ELi4ELi3EEENS4_18smem_ptr_flag_bitsILi16EEENSR_INS5_IJNSA_ILi8EEESF_EEENS5_IJSF_SB_EEEEEEEvNS4_8identityESY_S18_vS19_EENS_8epilogue10collective18CollectiveEpilogueINS1B_23Sm100TmaWarpSpecializedILi4ELi2ELi32ELb1ELb0EEEJSG_NS5_IJNSR_ISE_SB_EENSR_INSA_ILi32EEESB_EEEEESH_SI_SH_SI_NS1B_6fusion15FusionCallbacksIS1F_NS1K_17LinearCombinationISH_fSH_fLNS_15FloatRoundStyleE2EEESG_S1J_JEEENS4_5SM1004TMEM4LOAD26SM100_TMEM_LOAD_32dp32b32xESY_NSZ_INS10_ILi2ELi4ELi3EEES13_NSR_INS5_IJS14_S1H_EEENS5_IJS1H_SB_EEEEEEENS4_39AutoVectorizingCopyWithAssumedAlignmentILi128EEENS4_14SM90_TMA_STOREES1Y_S20_S20_EEEvvEEEEvNT_6ParamsE) ;  /* 0xffffff64025c7950 */ /* 0x000fea0003c3ffff */
        .weak           $__internal_1_$__cuda_sm10x_tcgen05_guardrail_trap_phase_invalid_during_alloc
        .type           $__internal_1_$__cuda_sm10x_tcgen05_guardrail_trap_phase_invalid_during_alloc,@function
        .size           $__internal_1_$__cuda_sm10x_tcgen05_guardrail_trap_phase_invalid_during_alloc,($__internal_2_$__cuda_sm10x_tcgen05_guardrail_trap_unallocated_columns_being_dealloced - $__internal_1_$__cuda_sm10x_tcgen05_guardrail_trap_phase_invalid_during_alloc)
$__internal_1_$__cuda_sm10x_tcgen05_guardrail_trap_phase_invalid_during_alloc:
[----:B------:R-:W-:Y:S05]  /*9a90*/  BPT.TRAP 0x1 ;  /* 0x000000040000795c */ /* 0x000fea0000300000 */
[----:B------:R-:W-:-:S04]  /*9aa0*/  MOV R3, 0x0 ;  /* 0x0000000000037802 */ /* 0x000fc80000000f00 */
[----:B------:R-:W-:Y:S05]  /*9ab0*/  RET.REL.NODEC R2 `(_ZN7cutlass13device_kernelINS_4gemm6kernel13GemmUniversalIN4cute5tupleIJiiiiEEENS1_10collective13CollectiveMmaINS1_35MainloopSm100TmaUmmaWarpSpecializedILi6ELi2ELi4ENS5_IJNS4_1CILi1EEESB_SB_EEEEENS5_IJNSA_ILi128EEESE_NSA_ILi64EEEEEENS_10bfloat16_tENS5_IJlSB_lEEESH_SI_NS4_8TiledMMAINS4_8MMA_AtomIJNS4_20SM100_MMA_F16BF16_SSISH_SH_fLi128ELi128ELNS4_4UMMA5MajorE0ELSN_0ELNSM_7ScaleInE0ELSO_0EEEEEENS4_6LayoutISC_NS5_IJNSA_ILi0EEESS_SS_EEEEENS5_IJNS4_10UnderscoreESV_SV_EEEEENS4_13SM90_TMA_LOADENS4_14ComposedLayoutINS4_7SwizzleILi3ELi4ELi3EEENS4_18smem_ptr_flag_bitsILi16EEENSR_INS5_IJNSA_ILi8EEESF_EEENS5_IJSF_SB_EEEEEEEvNS4_8identityESY_S18_vS19_EENS_8epilogue10collective18CollectiveEpilogueINS1B_23Sm100TmaWarpSpecializedILi4ELi2ELi32ELb1ELb0EEEJSG_NS5_IJNSR_ISE_SB_EENSR_INSA_ILi32EEESB_EEEEESH_SI_SH_SI_NS1B_6fusion15FusionCallbacksIS1F_NS1K_17LinearCombinationISH_fSH_fLNS_15FloatRoundStyleE2EEESG_S1J_JEEENS4_5SM1004TMEM4LOAD26SM100_TMEM_LOAD_32dp32b32xESY_NSZ_INS10_ILi2ELi4ELi3EEES13_NSR_INS5_IJS14_S1H_EEENS5_IJS1H_SB_EEEEEEENS4_39AutoVectorizingCopyWithAssumedAlignmentILi128EEENS4_14SM90_TMA_STOREES1Y_S20_S20_EEEvvEEEEvNT_6ParamsE) ;  /* 0xffffff6402507950 */ /* 0x000fea0003c3ffff */
        .weak           $__internal_2_$__cuda_sm10x_tcgen05_guardrail_trap_unallocated_columns_being_dealloced
        .type           $__internal_2_$__cuda_sm10x_tcgen05_guardrail_trap_unallocated_columns_being_dealloced,@function
        .size           $__internal_2_$__cuda_sm10x_tcgen05_guardrail_trap_unallocated_columns_being_dealloced,(.L_x_182 - $__internal_2_$__cuda_sm10x_tcgen05_guardrail_trap_unallocated_columns_being_dealloced)
$__internal_2_$__cuda_sm10x_tcgen05_guardrail_trap_unallocated_columns_being_dealloced:
[----:B------:R-:W-:Y:S05]  /*9ac0*/  BPT.TRAP 0x1 ;  /* 0x000000040000795c */ /* 0x000fea0000300000 */
[----:B------:R-:W-:-:S04]  /*9ad0*/  HFMA2 R3, -RZ, RZ, 0, 0 ;  /* 0x00000000ff037431 */ /* 0x000fc800000001ff */
[----:B------:R-:W-:Y:S05]  /*9ae0*/  RET.REL.NODEC R2 `(_ZN7cutlass13device_kernelINS_4gemm6kernel13GemmUniversalIN4cute5tupleIJiiiiEEENS1_10collective13CollectiveMmaINS1_35MainloopSm100TmaUmmaWarpSpecializedILi6ELi2ELi4ENS5_IJNS4_1CILi1EEESB_SB_EEEEENS5_IJNSA_ILi128EEESE_NSA_ILi64EEEEEENS_10bfloat16_tENS5_IJlSB_lEEESH_SI_NS4_8TiledMMAINS4_8MMA_AtomIJNS4_20SM100_MMA_F16BF16_SSISH_SH_fLi128ELi128ELNS4_4UMMA5MajorE0ELSN_0ELNSM_7ScaleInE0ELSO_0EEEEEENS4_6LayoutISC_NS5_IJNSA_ILi0EEESS_SS_EEEEENS5_IJNS4_10UnderscoreESV_SV_EEEEENS4_13SM90_TMA_LOADENS4_14ComposedLayoutINS4_7SwizzleILi3ELi4ELi3EEENS4_18smem_ptr_flag_bitsILi16EEENSR_INS5_IJNSA_ILi8EEESF_EEENS5_IJSF_SB_EEEEEEEvNS4_8identityESY_S18_vS19_EENS_8epilogue10collective18CollectiveEpilogueINS1B_23Sm100TmaWarpSpecializedILi4ELi2ELi32ELb1ELb0EEEJSG_NS5_IJNSR_ISE_SB_EENSR_INSA_ILi32EEESB_EEEEESH_SI_SH_SI_NS1B_6fusion15FusionCallbacksIS1F_NS1K_17LinearCombinationISH_fSH_fLNS_15FloatRoundStyleE2EEESG_S1J_JEEENS4_5SM1004TMEM4LOAD26SM100_TMEM_LOAD_32dp32b32xESY_NSZ_INS10_ILi2ELi4ELi3EEES13_NSR_INS5_IJS14_S1H_EEENS5_IJS1H_SB_EEEEEEENS4_39AutoVectorizingCopyWithAssumedAlignmentILi128EEENS4_14SM90_TMA_STOREES1Y_S20_S20_EEEvvEEEEvNT_6ParamsE) ;  /* 0xffffff6402447950 */ /* 0x000fea0003c3ffff */
.L_x_181:
[----:B------:R-:W-:-:S00]  /*9af0*/  BRA `(.L_x_181) ;  /* 0xfffffffc00fc7947 */ /* 0x000fc0000383ffff */
[----:B------:R-:W-:-:S00]  /*9b00*/  NOP ;  /* 0x0000000000007918 */ /* 0x000fc00000000000 */
[----:B------:R-:W-:-:S00]  /*9b10*/  NOP ;  /* 0x0000000000007918 */ /* 0x000fc00000000000 */
[----:B------:R-:W-:-:S00]  /*9b20*/  NOP ;  /* 0x0000000000007918 */ /* 0x000fc00000000000 */
[----:B------:R-:W-:-:S00]  /*9b30*/  NOP ;  /* 0x0000000000007918 */ /* 0x000fc00000000000 */
[----:B------:R-:W-:-:S00]  /*9b40*/  NOP ;  /* 0x0000000000007918 */ /* 0x000fc00000000000 */
[----:B------:R-:W-:-:S00]  /*9b50*/  NOP ;  /* 0x0000000000007918 */ /* 0x000fc00000000000 */
[----:B------:R-:W-:-:S00]  /*9b60*/  NOP ;  /* 0x0000000000007918 */ /* 0x000fc00000000000 */
[----:B------:R-:W-:-:S00]  /*9b70*/  NOP ;  /* 0x0000000000007918 */ /* 0x000fc00000000000 */
.L_x_182:


//--------------------- .nv.global.init           --------------------------
	.section	.nv.global.init,"aw",@progbits
.nv.global.init:
	.type		$str$27,@object
	.size		$str$27,($str$28 - $str$27)
$str$27:
        /*0000*/ 	.byte	0x28, 0x61, 0x64, 0x64, 0x72, 0x65, 0x73, 0x73, 0x20, 0x26, 0x20, 0x6d, 0x61, 0x73, 0x6b, 0x29
        /*0010*/ 	.byte	0x20, 0x3d, 0x3d, 0x20, 0x30, 0x00
	.type		$str$28,@object
	.size		$str$28,($str$26 - $str$28)
$str$28:
        /*0016*/ 	.byte	0x2f, 0x74, 0x6d, 0x70, 0x2f, 0x63, 0x75, 0x74, 0x6c, 0x61, 0x73, 0x73, 0x5f, 0x73, 0x77, 0x65
        /*0026*/ 	.byte	0x65, 0x70, 0x5f, 0x73, 0x72, 0x63, 0x2f, 0x69, 0x6e, 0x63, 0x6c, 0x75, 0x64, 0x65, 0x2f, 0x63
        /*0036*/ 	.byte	0x75, 0x74, 0x65, 0x2f, 0x70, 0x6f, 0x69, 0x6e, 0x74, 0x65, 0x72, 0x5f, 0x66, 0x6c, 0x61, 0x67
        /*0046*/ 	.byte	0x67, 0x65, 0x64, 0x2e, 0x68, 0x70, 0x70, 0x00
	.type		$str$26,@object
	.size		$str$26,($str$25 - $str$26)
$str$26:
        /*004e*/ 	.byte	0x2f, 0x74, 0x6d, 0x70, 0x2f, 0x63, 0x75, 0x74, 0x6c, 0x61, 0x73, 0x73, 0x5f, 0x73, 0x77, 0x65
        /*005e*/ 	.byte	0x65, 0x70, 0x5f, 0x73, 0x72, 0x63, 0x2f, 0x69, 0x6e, 0x63, 0x6c, 0x75, 0x64, 0x65, 0x2f, 0x63
        /*006e*/ 	.byte	0x75, 0x74, 0x65, 0x2f, 0x61, 0x74, 0x6f, 0x6d, 0x2f, 0x63, 0x6f, 0x70, 0x79, 0x5f, 0x74, 0x72
        /*007e*/ 	.byte	0x61, 0x69, 0x74, 0x73, 0x5f, 0x73, 0x6d, 0x31, 0x30, 0x30, 0x2e, 0x68, 0x70, 0x70, 0x00
	.type		$str$25,@object
	.size		$str$25,(__unnamed_1 - $str$25)
$str$25:
        /*008d*/ 	.byte	0x28, 0x28, 0x75, 0x69, 0x6e, 0x74, 0x33, 0x32, 0x5f, 0x74, 0x28, 0x74, 0x68, 0x72, 0x65, 0x61
        /*009d*/ 	.byte	0x64, 0x49, 0x64, 0x78, 0x2e, 0x78, 0x29, 0x20, 0x2f, 0x20, 0x33, 0x32, 0x29, 0x20, 0x25, 0x20
        /*00ad*/ 	.byte	0x34, 0x29, 0x20, 0x3d, 0x3d, 0x20, 0x28, 0x28, 0x28, 0x74, 0x6d, 0x65, 0x6d, 0x5f, 0x61, 0x64
        /*00bd*/ 	.byte	0x64, 0x72, 0x20, 0x3e, 0x3e, 0x20, 0x31, 0x36, 0x29, 0x20, 0x2f, 0x20, 0x33, 0x32, 0x29, 0x20
        /*00cd*/ 	.byte	0x25, 0x20, 0x34, 0x29, 0x00
	.type		__unnamed_1,@object
	.size		__unnamed_1,(__unnamed_2 - __unnamed_1)
__unnamed_1:
        /*00d2*/ 	.byte	0x61, 0x75, 0x74, 0x6f, 0x20, 0x63, 0x75, 0x74, 0x65, 0x3a, 0x3a, 0x61, 0x73, 0x5f, 0x70, 0x6f
        /* <DEDUP_REMOVED lines=24> */
        /*0262*/ 	.byte	0x34, 0x30, 0x39, 0x36, 0x3e, 0x3e, 0x3e, 0x3e, 0x5d, 0x00
	.type		__unnamed_2,@object
	.size		__unnamed_2,(.L_2 - __unnamed_2)
__unnamed_2:
        /* <DEDUP_REMOVED lines=42> */
        /*050c*/ 	.byte	0x3e, 0x3e, 0x5d, 0x00
.L_2:


//--------------------- .nv.shared._ZN7cutlass13device_kernelINS_4gemm6kernel13GemmUniversalIN4cute5tupleIJiiiiEEENS1_10collective13CollectiveMmaINS1_35MainloopSm100TmaUmmaWarpSpecializedILi6ELi2ELi4ENS5_IJNS4_1CILi1EEESB_SB_EEEEENS5_IJNSA_ILi128EEESE_NSA_ILi64EEEEEENS_10bfloat16_tENS5_IJlSB_lEEESH_SI_NS4_8TiledMMAINS4_8MMA_AtomIJNS4_20SM100_MMA_F16BF16_SSISH_SH_fLi128ELi128ELNS4_4UMMA5MajorE0ELSN_0ELNSM_7ScaleInE0ELSO_0EEEEEENS4_6LayoutISC_NS5_IJNSA_ILi0EEESS_SS_EEEEENS5_IJNS4_10UnderscoreESV_SV_EEEEENS4_13SM90_TMA_LOADENS4_14ComposedLayoutINS4_7SwizzleILi3ELi4ELi3EEENS4_18smem_ptr_flag_bitsILi16EEENSR_INS5_IJNSA_ILi8EEESF_EEENS5_IJSF_SB_EEEEEEEvNS4_8identityESY_S18_vS19_EENS_8epilogue10collective18CollectiveEpilogueINS1B_23Sm100TmaWarpSpecializedILi4ELi2ELi32ELb1ELb0EEEJSG_NS5_IJNSR_ISE_SB_EENSR_INSA_ILi32EEESB_EEEEESH_SI_SH_SI_NS1B_6fusion15FusionCallbacksIS1F_NS1K_17LinearCombinationISH_fSH_fLNS_15FloatRoundStyleE2EEESG_S1J_JEEENS4_5SM1004TMEM4LOAD26SM100_TMEM_LOAD_32dp32b32xESY_NSZ_INS10_ILi2ELi4ELi3EEES13_NSR_INS5_IJS14_S1H_EEENS5_IJS1H_SB_EEEEEEENS4_39AutoVectorizingCopyWithAssumedAlignmentILi128EEENS4_14SM90_TMA_STOREES1Y_S20_S20_EEEvvEEEEvNT_6ParamsE --------------------------
	.section	.nv.shared._ZN7cutlass13device_kernelINS_4gemm6kernel13GemmUniversalIN4cute5tupleIJiiiiEEENS1_10collective13CollectiveMmaINS1_35MainloopSm100TmaUmmaWarpSpecializedILi6ELi2ELi4ENS5_IJNS4_1CILi1EEESB_SB_EEEEENS5_IJNSA_ILi128EEESE_NSA_ILi64EEEEEENS_10bfloat16_tENS5_IJlSB_lEEESH_SI_NS4_8TiledMMAINS4_8MMA_AtomIJNS4_20SM100_MMA_F16BF16_SSISH_SH_fLi128ELi128ELNS4_4UMMA5MajorE0ELSN_0ELNSM_7ScaleInE0ELSO_0EEEEEENS4_6LayoutISC_NS5_IJNSA_ILi0EEESS_SS_EEEEENS5_IJNS4_10UnderscoreESV_SV_EEEEENS4_13SM90_TMA_LOADENS4_14ComposedLayoutINS4_7SwizzleILi3ELi4ELi3EEENS4_18smem_ptr_flag_bitsILi16EEENSR_INS5_IJNSA_ILi8EEESF_EEENS5_IJSF_SB_EEEEEEEvNS4_8identityESY_S18_vS19_EENS_8epilogue10collective18CollectiveEpilogueINS1B_23Sm100TmaWarpSpecializedILi4ELi2ELi32ELb1ELb0EEEJSG_NS5_IJNSR_ISE_SB_EENSR_INSA_ILi32EEESB_EEEEESH_SI_SH_SI_NS1B_6fusion15FusionCallbacksIS1F_NS1K_17LinearCombinationISH_fSH_fLNS_15FloatRoundStyleE2EEESG_S1J_JEEENS4_5SM1004TMEM4LOAD26SM100_TMEM_LOAD_32dp32b32xESY_NSZ_INS10_ILi2ELi4ELi3EEES13_NSR_INS5_IJS14_S1H_EEENS5_IJS1H_SB_EEEEEEENS4_39AutoVectorizingCopyWithAssumedAlignmentILi128EEENS4_14SM90_TMA_STOREES1Y_S20_S20_EEEvvEEEEvNT_6ParamsE,"aw",@nobits
	.sectionflags	@""
	.align	16
	.zero		1024


//--------------------- .nv.shared.reserved.0     --------------------------
	.section	.nv.shared.reserved.0,"aw",@nobits
	.weak		__nv_reservedSMEM_offset_0_alias
	.size		__nv_reservedSMEM_offset_0_alias, 0, 64
	.other		__nv_reservedSMEM_offset_0_alias,@"STO_CUDA_RESERVED_SHARED STV_DEFAULT"
__nv_reservedSMEM_offset_0_alias:
	.zero		0
.nv.shared.reserved.0:
	.zero		64
	.weak		__nv_reservedSMEM_tcgen05_partition
	.type		__nv_reservedSMEM_tcgen05_partition,@object
	.size		__nv_reservedSMEM_tcgen05_partition,(.L_0 - __nv_reservedSMEM_tcgen05_partition)
__nv_reservedSMEM_tcgen05_partition:
	.zero		32
.L_0:


//--------------------- .nv.global                --------------------------
	.section	.nv.global,"aw",@nobits
.nv.global:
	.type		_ZN40_INTERNAL_60c62d4e_4_k_cu_8ecdd842_334714cute1_E,@object
	.size		_ZN40_INTERNAL_60c62d4e_4_k_cu_8ecdd842_334714cute1_E,(_ZN40_INTERNAL_60c62d4e_4_k_cu_8ecdd842_334714cuda3std3__45__cpo6cbeginE - _ZN40_INTERNAL_60c62d4e_4_k_cu_8ecdd842_334714cute1_E)
_ZN40_INTERNAL_60c62d4e_4_k_cu_8ecdd842_334714cute1_E:
	.zero		1
	.type		_ZN40_INTERNAL_60c62d4e_4_k_cu_8ecdd842_334714cuda3std3__45__cpo6cbeginE,@object
	.size		_ZN40_INTERNAL_60c62d4e_4_k_cu_8ecdd842_334714cuda3std3__45__cpo6cbeginE,(_ZN40_INTERNAL_60c62d4e_4_k_cu_8ecdd842_334714cuda3std3__48in_placeE - _ZN40_INTERNAL_60c62d4e_4_k_cu_8ecdd842_334714cuda3std3__45__cpo6cbeginE)
_ZN40_INTERNAL_60c62d4e_4_k_cu_8ecdd842_334714cuda3std3__45__cpo6cbeginE:
	.zero		1
	.type		_ZN40_INTERNAL_60c62d4e_4_k_cu_8ecdd842_334714cuda3std3__48in_placeE,@object
	.size		_ZN40_INTERNAL_60c62d4e_4_k_cu_8ecdd842_334714cuda3std3__48in_placeE,(_ZN40_INTERNAL_60c62d4e_4_k_cu_8ecdd842_334714cuda3std6ranges3__45__cpo9iter_moveE - _ZN40_INTERNAL_60c62d4e_4_k_cu_8ecdd842_334714cuda3std3__48in_placeE)
_ZN40_INTERNAL_60c62d4e_4_k_cu_8ecdd842_334714cuda3std3__48in_placeE:
	.zero		1
	.type		_ZN40_INTERNAL_60c62d4e_4_k_cu_8ecdd842_334714cuda3std6ranges3__45__cpo9iter_moveE,@object
	.size		_ZN40_INTERNAL_60c62d4e_4_k_cu_8ecdd842_334714cuda3std6ranges3__45__cpo9iter_moveE,(_ZN40_INTERNAL_60c62d4e_4_k_cu_8ecdd842_334714cuda3std3__45__cpo5beginE - _ZN40_INTERNAL_60c62d4e_4_k_cu_8ecdd842_334714cuda3std6ranges3__45__cpo9iter_moveE)
_ZN40_INTERNAL_60c62d4e_4_k_cu_8ecdd842_334714cuda3std6ranges3__45__cpo9iter_moveE:
	.zero		1
	.type		_ZN40_INTERNAL_60c62d4e_4_k_cu_8ecdd842_334714cuda3std3__45__cpo5beginE,@object
	.size		_ZN40_INTERNAL_60c62d4e_4_k_cu_8ecdd842_334714cuda3std3__45__cpo5beginE,(_ZN40_INTERNAL_60c62d4e_4_k_cu_8ecdd842_334714cuda3std3__442_GLOBAL__N__60c62d4e_4_k_cu_8ecdd842_334716ignoreE - _ZN40_INTERNAL_60c62d4e_4_k_cu_8ecdd842_334714cuda3std3__45__cpo5beginE)
_ZN40_INTERNAL_60c62d4e_4_k_cu_8ecdd842_334714cuda3std3__45__cpo5beginE:
	.zero		1
	.type		_ZN40_INTERNAL_60c62d4e_4_k_cu_8ecdd842_334714cuda3std3__442_GLOBAL__N__60c62d4e_4_k_cu_8ecdd842_334716ignoreE,@object
	.size		_ZN40_INTERNAL_60c62d4e_4_k_cu_8ecdd842_334714cuda3std3__442_GLOBAL__N__60c62d4e_4_k_cu_8ecdd842_334716ignoreE,(_ZN40_INTERNAL_60c62d4e_4_k_cu_8ecdd842_334714cute7productE - _ZN40_INTERNAL_60c62d4e_4_k_cu_8ecdd842_334714cuda3std3__442_GLOBAL__N__60c62d4e_4_k_cu_8ecdd842_334716ignoreE)
_ZN40_INTERNAL_60c62d4e_4_k_cu_8ecdd842_334714cuda3std3__442_GLOBAL__N__60c62d4e_4_k_cu_8ecdd842_334716ignoreE:
	.zero		1
	.type		_ZN40_INTERNAL_60c62d4e_4_k_cu_8ecdd842_334714cute7productE,@object
	.size		_ZN40_INTERNAL_60c62d4e_4_k_cu_8ecdd842_334714cute7productE,(_ZN40_INTERNAL_60c62d4e_4_k_cu_8ecdd842_334714cuda3std3__45__cpo3endE - _ZN40_INTERNAL_60c62d4e_4_k_cu_8ecdd842_334714cute7productE)
_ZN40_INTERNAL_60c62d4e_4_k_cu_8ecdd842_334714cute7productE:
	.zero		1
	.type		_ZN40_INTERNAL_60c62d4e_4_k_cu_8ecdd842_334714cuda3std3__45__cpo3endE,@object
	.size		_ZN40_INTERNAL_60c62d4e_4_k_cu_8ecdd842_334714cuda3std3__45__cpo3endE,(_ZN40_INTERNAL_60c62d4e_4_k_cu_8ecdd842_334714cuda3std3__419piecewise_constructE - _ZN40_INTERNAL_60c62d4e_4_k_cu_8ecdd842_334714cuda3std3__45__cpo3endE)
_ZN40_INTERNAL_60c62d4e_4_k_cu_8ecdd842_334714cuda3std3__45__cpo3endE:
	.zero		1
	.type		_ZN40_INTERNAL_60c62d4e_4_k_cu_8ecdd842_334714cuda3std3__419piecewise_constructE,@object
	.size		_ZN40_INTERNAL_60c62d4e_4_k_cu_8ecdd842_334714cuda3std3__419piecewise_constructE,(_ZN40_INTERNAL_60c62d4e_4_k_cu_8ecdd842_334714cuda3std3__45__cpo4cendE - _ZN40_INTERNAL_60c62d4e_4_k_cu_8ecdd842_334714cuda3std3__419piecewise_constructE)
_ZN40_INTERNAL_60c62d4e_4_k_cu_8ecdd842_334714cuda3std3__419piecewise_constructE:
	.zero		1
	.type		_ZN40_INTERNAL_60c62d4e_4_k_cu_8ecdd842_334714cuda3std3__45__cpo4cendE,@object
	.size		_ZN40_INTERNAL_60c62d4e_4_k_cu_8ecdd842_334714cuda3std3__45__cpo4cendE,(_ZN40_INTERNAL_60c62d4e_4_k_cu_8ecdd842_334714cuda3std6ranges3__45__cpo4swapE - _ZN40_INTERNAL_60c62d4e_4_k_cu_8ecdd842_334714cuda3std3__45__cpo4cendE)
_ZN40_INTERNAL_60c62d4e_4_k_cu_8ecdd842_334714cuda3std3__45__cpo4cendE:
	.zero		1
	.type		_ZN40_INTERNAL_60c62d4e_4_k_cu_8ecdd842_334714cuda3std6ranges3__45__cpo4swapE,@object
	.size		_ZN40_INTERNAL_60c62d4e_4_k_cu_8ecdd842_334714cuda3std6ranges3__45__cpo4swapE,(.L_10 - _ZN40_INTERNAL_60c62d4e_4_k_cu_8ecdd842_334714cuda3std6ranges3__45__cpo4swapE)
_ZN40_INTERNAL_60c62d4e_4_k_cu_8ecdd842_334714cuda3std6ranges3__45__cpo4swapE:
	.zero		1
.L_10:


//--------------------- .nv.constant0._ZN7cutlass13device_kernelINS_4gemm6kernel13GemmUniversalIN4cute5tupleIJiiiiEEENS1_10collective13CollectiveMmaINS1_35MainloopSm100TmaUmmaWarpSpecializedILi6ELi2ELi4ENS5_IJNS4_1CILi1EEESB_SB_EEEEENS5_IJNSA_ILi128EEESE_NSA_ILi64EEEEEENS_10bfloat16_tENS5_IJlSB_lEEESH_SI_NS4_8TiledMMAINS4_8MMA_AtomIJNS4_20SM100_MMA_F16BF16_SSISH_SH_fLi128ELi128ELNS4_4UMMA5MajorE0ELSN_0ELNSM_7ScaleInE0ELSO_0EEEEEENS4_6LayoutISC_NS5_IJNSA_ILi0EEESS_SS_EEEEENS5_IJNS4_10UnderscoreESV_SV_EEEEENS4_13SM90_TMA_LOADENS4_14ComposedLayoutINS4_7SwizzleILi3ELi4ELi3EEENS4_18smem_ptr_flag_bitsILi16EEENSR_INS5_IJNSA_ILi8EEESF_EEENS5_IJSF_SB_EEEEEEEvNS4_8identityESY_S18_vS19_EENS_8epilogue10collective18CollectiveEpilogueINS1B_23Sm100TmaWarpSpecializedILi4ELi2ELi32ELb1ELb0EEEJSG_NS5_IJNSR_ISE_SB_EENSR_INSA_ILi32EEESB_EEEEESH_SI_SH_SI_NS1B_6fusion15FusionCallbacksIS1F_NS1K_17LinearCombinationISH_fSH_fLNS_15FloatRoundStyleE2EEESG_S1J_JEEENS4_5SM1004TMEM4LOAD26SM100_TMEM_LOAD_32dp32b32xESY_NSZ_INS10_ILi2ELi4ELi3EEES13_NSR_INS5_IJS14_S1H_EEENS5_IJS1H_SB_EEEEEEENS4_39AutoVectorizingCopyWithAssumedAlignmentILi128EEENS4_14SM90_TMA_STOREES1Y_S20_S20_EEEvvEEEEvNT_6ParamsE --------------------------
	.section	.nv.constant0._ZN7cutlass13device_kernelINS_4gemm6kernel13GemmUniversalIN4cute5tupleIJiiiiEEENS1_10collective13CollectiveMmaINS1_35MainloopSm100TmaUmmaWarpSpecializedILi6ELi2ELi4ENS5_IJNS4_1CILi1EEESB_SB_EEEEENS5_IJNSA_ILi128EEESE_NSA_ILi64EEEEEENS_10bfloat16_tENS5_IJlSB_lEEESH_SI_NS4_8TiledMMAINS4_8MMA_AtomIJNS4_20SM100_MMA_F16BF16_SSISH_SH_fLi128ELi128ELNS4_4UMMA5MajorE0ELSN_0ELNSM_7ScaleInE0ELSO_0EEEEEENS4_6LayoutISC_NS5_IJNSA_ILi0EEESS_SS_EEEEENS5_IJNS4_10UnderscoreESV_SV_EEEEENS4_13SM90_TMA_LOADENS4_14ComposedLayoutINS4_7SwizzleILi3ELi4ELi3EEENS4_18smem_ptr_flag_bitsILi16EEENSR_INS5_IJNSA_ILi8EEESF_EEENS5_IJSF_SB_EEEEEEEvNS4_8identityESY_S18_vS19_EENS_8epilogue10collective18CollectiveEpilogueINS1B_23Sm100TmaWarpSpecializedILi4ELi2ELi32ELb1ELb0EEEJSG_NS5_IJNSR_ISE_SB_EENSR_INSA_ILi32EEESB_EEEEESH_SI_SH_SI_NS1B_6fusion15FusionCallbacksIS1F_NS1K_17LinearCombinationISH_fSH_fLNS_15FloatRoundStyleE2EEESG_S1J_JEEENS4_5SM1004TMEM4LOAD26SM100_TMEM_LOAD_32dp32b32xESY_NSZ_INS10_ILi2ELi4ELi3EEES13_NSR_INS5_IJS14_S1H_EEENS5_IJS1H_SB_EEEEEEENS4_39AutoVectorizingCopyWithAssumedAlignmentILi128EEENS4_14SM90_TMA_STOREES1Y_S20_S20_EEEvvEEEEvNT_6ParamsE,"a",@progbits
	.sectionflags	@""
	.align	4
.nv.constant0._ZN7cutlass13device_kernelINS_4gemm6kernel13GemmUniversalIN4cute5tupleIJiiiiEEENS1_10collective13CollectiveMmaINS1_35MainloopSm100TmaUmmaWarpSpecializedILi6ELi2ELi4ENS5_IJNS4_1CILi1EEESB_SB_EEEEENS5_IJNSA_ILi128EEESE_NSA_ILi64EEEEEENS_10bfloat16_tENS5_IJlSB_lEEESH_SI_NS4_8TiledMMAINS4_8MMA_AtomIJNS4_20SM100_MMA_F16BF16_SSISH_SH_fLi128ELi128ELNS4_4UMMA5MajorE0ELSN_0ELNSM_7ScaleInE0ELSO_0EEEEEENS4_6LayoutISC_NS5_IJNSA_ILi0EEESS_SS_EEEEENS5_IJNS4_10UnderscoreESV_SV_EEEEENS4_13SM90_TMA_LOADENS4_14ComposedLayoutINS4_7SwizzleILi3ELi4ELi3EEENS4_18smem_ptr_flag_bitsILi16EEENSR_INS5_IJNSA_ILi8EEESF_EEENS5_IJSF_SB_EEEEEEEvNS4_8identityESY_S18_vS19_EENS_8epilogue10collective18CollectiveEpilogueINS1B_23Sm100TmaWarpSpecializedILi4ELi2ELi32ELb1ELb0EEEJSG_NS5_IJNSR_ISE_SB_EENSR_INSA_ILi32EEESB_EEEEESH_SI_SH_SI_NS1B_6fusion15FusionCallbacksIS1F_NS1K_17LinearCombinationISH_fSH_fLNS_15FloatRoundStyleE2EEESG_S1J_JEEENS4_5SM1004TMEM4LOAD26SM100_TMEM_LOAD_32dp32b32xESY_NSZ_INS10_ILi2ELi4ELi3EEES13_NSR_INS5_IJS14_S1H_EEENS5_IJS1H_SB_EEEEEEENS4_39AutoVectorizingCopyWithAssumedAlignmentILi128EEENS4_14SM90_TMA_STOREES1Y_S20_S20_EEEvvEEEEvNT_6ParamsE:
	.zero		2944


//--------------------- SYMBOLS --------------------------

	.type		.nv.reservedSmem.offset0,@object
	.size		.nv.reservedSmem.offset0,0x4
	.type		.nv.reservedSmem.cap,@object
	.size		.nv.reservedSmem.cap,0x4
	.type		__assertfail,@function
